	.target	sm_100a

	.elftype	@"ET_EXEC"


//--------------------- .note.nv.tkinfo           --------------------------
	.section	.note.nv.tkinfo,"",@"SHT_NOTE"
	.sectionflags	@"SHF_NOTE_NV_TKINFO"
	.tkinfo
        /*0018*/ 	.word	0x00000002
        /*0030*/ 	.string	""
        /*0030*/ 	.string	"ptxas"
        /*0030*/ 	.string	"Cuda compilation tools, release 13.0, V13.0.88"
        /*0030*/ 	.string	"Build cuda_13.0.r13.0/compiler.36424714_0"
        /*0030*/ 	.string	"-arch sm_100a -m 64 "



//--------------------- .note.nv.cuinfo           --------------------------
	.section	.note.nv.cuinfo,"",@"SHT_NOTE"
	.sectionflags	@"SHF_NOTE_NV_CUINFO"
        /*0018*/ 	.short	0x0002
        /*001a*/ 	.short	0x0064
        /*001c*/ 	.short	0x0082
	.zero		2


//--------------------- .nv.info                  --------------------------
	.section	.nv.info,"",@"SHT_CUDA_INFO"
	.align	4


	//----- nvinfo : EIATTR_REGCOUNT
	.align		4
        /*0000*/ 	.byte	0x04, 0x2f
        /*0002*/ 	.short	(.L_19 - .L_18)
	.align		4
.L_18:
        /*0004*/ 	.word	index@(_ZN7cutlass13device_kernelINS_4gemm6kernel13GemmUniversalIN4cute5tupleIJiiiiEEENS1_10collective13CollectiveMmaINS1_35MainloopSm100TmaUmmaWarpSpecializedILi4ELi2ELi4ENS5_IJNS4_1CILi1EEENSA_ILi2EEESB_EEEEENS5_IJNSA_ILi64EEENSA_ILi256EEENSA_ILi32EEEEEENS_6half_tENS5_IJlSB_lEEESJ_SK_NS4_8TiledMMAINS4_8MMA_AtomIJNS4_20SM100_MMA_F16BF16_SSISJ_SJ_fLi64ELi256ELNS4_4UMMA5MajorE0ELSP_0ELNSO_7ScaleInE0ELSQ_0EEEEEENS4_6LayoutINS5_IJSB_SB_SB_EEENS5_IJNSA_ILi0EEESV_SV_EEEEENS5_IJNS4_10UnderscoreESY_SY_EEEEENS4_23SM90_TMA_LOAD_MULTICASTENS4_14ComposedLayoutINS4_7SwizzleILi2ELi4ELi3EEENS4_18smem_ptr_flag_bitsILi16EEENST_INS5_IJNSA_ILi8EEESH_EEENS5_IJSH_SB_EEEEEEEvNS4_8identityENS4_13SM90_TMA_LOADES1B_vS1C_EENS_8epilogue10collective18CollectiveEpilogueINS1F_23Sm100TmaWarpSpecializedILi4ELi2ELi32ELb1ELb0EEEJSI_NS5_IJNST_ISF_SB_EES1K_EEESJ_SK_SJ_SK_NS1F_6fusion15FusionCallbacksIS1J_NS1M_17LinearCombinationISJ_fSJ_fLNS_15FloatRoundStyleE2EEESI_S1L_JEEENS4_5SM1004TMEM4LOAD26SM100_TMEM_LOAD_16dp256b8xES1D_NS12_INS13_ILi3ELi4ELi3EEES16_NST_INS5_IJS17_SF_EEENS5_IJSF_SB_EEEEEEENS4_17SM75_U32x4_LDSM_NENS4_14SM90_TMA_STOREES20_NS4_17SM90_U32x4_STSM_NENS4_39AutoVectorizingCopyWithAssumedAlignmentILi128EEEEEEvvEEEEvNT_6ParamsE)
        /*0008*/ 	.word	0x0000007a


	//----- nvinfo : EIATTR_FRAME_SIZE
	.align		4
.L_19:
        /*000c*/ 	.byte	0x04, 0x11
        /*000e*/ 	.short	(.L_21 - .L_20)
	.align		4
.L_20:
        /*0010*/ 	.word	index@($__internal_2_$__cuda_sm10x_tcgen05_guardrail_trap_unallocated_columns_being_dealloced)
        /*0014*/ 	.word	0x00000000


	//----- nvinfo : EIATTR_FRAME_SIZE
	.align		4
.L_21:
        /*0018*/ 	.byte	0x04, 0x11
        /*001a*/ 	.short	(.L_23 - .L_22)
	.align		4
.L_22:
        /*001c*/ 	.word	index@($__internal_1_$__cuda_sm10x_tcgen05_guardrail_trap_phase_invalid_during_alloc)
        /*0020*/ 	.word	0x00000000


	//----- nvinfo : EIATTR_FRAME_SIZE
	.align		4
.L_23:
        /*0024*/ 	.byte	0x04, 0x11
        /*0026*/ 	.short	(.L_25 - .L_24)
	.align		4
.L_24:
        /*0028*/ 	.word	index@($__internal_0_$__cuda_sm10x_tcgen05_guardrail_trap_col_being_dealloced_not_returned_by_alloc)
        /*002c*/ 	.word	0x00000000


	//----- nvinfo : EIATTR_FRAME_SIZE
	.align		4
.L_25:
        /*0030*/ 	.byte	0x04, 0x11
        /*0032*/ 	.short	(.L_27 - .L_26)
	.align		4
.L_26:
        /*0034*/ 	.word	index@(_ZN7cutlass13device_kernelINS_4gemm6kernel13GemmUniversalIN4cute5tupleIJiiiiEEENS1_10collective13CollectiveMmaINS1_35MainloopSm100TmaUmmaWarpSpecializedILi4ELi2ELi4ENS5_IJNS4_1CILi1EEENSA_ILi2EEESB_EEEEENS5_IJNSA_ILi64EEENSA_ILi256EEENSA_ILi32EEEEEENS_6half_tENS5_IJlSB_lEEESJ_SK_NS4_8TiledMMAINS4_8MMA_AtomIJNS4_20SM100_MMA_F16BF16_SSISJ_SJ_fLi64ELi256ELNS4_4UMMA5MajorE0ELSP_0ELNSO_7ScaleInE0ELSQ_0EEEEEENS4_6LayoutINS5_IJSB_SB_SB_EEENS5_IJNSA_ILi0EEESV_SV_EEEEENS5_IJNS4_10UnderscoreESY_SY_EEEEENS4_23SM90_TMA_LOAD_MULTICASTENS4_14ComposedLayoutINS4_7SwizzleILi2ELi4ELi3EEENS4_18smem_ptr_flag_bitsILi16EEENST_INS5_IJNSA_ILi8EEESH_EEENS5_IJSH_SB_EEEEEEEvNS4_8identityENS4_13SM90_TMA_LOADES1B_vS1C_EENS_8epilogue10collective18CollectiveEpilogueINS1F_23Sm100TmaWarpSpecializedILi4ELi2ELi32ELb1ELb0EEEJSI_NS5_IJNST_ISF_SB_EES1K_EEESJ_SK_SJ_SK_NS1F_6fusion15FusionCallbacksIS1J_NS1M_17LinearCombinationISJ_fSJ_fLNS_15FloatRoundStyleE2EEESI_S1L_JEEENS4_5SM1004TMEM4LOAD26SM100_TMEM_LOAD_16dp256b8xES1D_NS12_INS13_ILi3ELi4ELi3EEES16_NST_INS5_IJS17_SF_EEENS5_IJSF_SB_EEEEEEENS4_17SM75_U32x4_LDSM_NENS4_14SM90_TMA_STOREES20_NS4_17SM90_U32x4_STSM_NENS4_39AutoVectorizingCopyWithAssumedAlignmentILi128EEEEEEvvEEEEvNT_6ParamsE)
        /*0038*/ 	.word	0x00000000


	//----- nvinfo : EIATTR_MIN_STACK_SIZE
	.align		4
.L_27:
        /*003c*/ 	.byte	0x04, 0x12
        /*003e*/ 	.short	(.L_29 - .L_28)
	.align		4
.L_28:
        /*0040*/ 	.word	index@(_ZN7cutlass13device_kernelINS_4gemm6kernel13GemmUniversalIN4cute5tupleIJiiiiEEENS1_10collective13CollectiveMmaINS1_35MainloopSm100TmaUmmaWarpSpecializedILi4ELi2ELi4ENS5_IJNS4_1CILi1EEENSA_ILi2EEESB_EEEEENS5_IJNSA_ILi64EEENSA_ILi256EEENSA_ILi32EEEEEENS_6half_tENS5_IJlSB_lEEESJ_SK_NS4_8TiledMMAINS4_8MMA_AtomIJNS4_20SM100_MMA_F16BF16_SSISJ_SJ_fLi64ELi256ELNS4_4UMMA5MajorE0ELSP_0ELNSO_7ScaleInE0ELSQ_0EEEEEENS4_6LayoutINS5_IJSB_SB_SB_EEENS5_IJNSA_ILi0EEESV_SV_EEEEENS5_IJNS4_10UnderscoreESY_SY_EEEEENS4_23SM90_TMA_LOAD_MULTICASTENS4_14ComposedLayoutINS4_7SwizzleILi2ELi4ELi3EEENS4_18smem_ptr_flag_bitsILi16EEENST_INS5_IJNSA_ILi8EEESH_EEENS5_IJSH_SB_EEEEEEEvNS4_8identityENS4_13SM90_TMA_LOADES1B_vS1C_EENS_8epilogue10collective18CollectiveEpilogueINS1F_23Sm100TmaWarpSpecializedILi4ELi2ELi32ELb1ELb0EEEJSI_NS5_IJNST_ISF_SB_EES1K_EEESJ_SK_SJ_SK_NS1F_6fusion15FusionCallbacksIS1J_NS1M_17LinearCombinationISJ_fSJ_fLNS_15FloatRoundStyleE2EEESI_S1L_JEEENS4_5SM1004TMEM4LOAD26SM100_TMEM_LOAD_16dp256b8xES1D_NS12_INS13_ILi3ELi4ELi3EEES16_NST_INS5_IJS17_SF_EEENS5_IJSF_SB_EEEEEEENS4_17SM75_U32x4_LDSM_NENS4_14SM90_TMA_STOREES20_NS4_17SM90_U32x4_STSM_NENS4_39AutoVectorizingCopyWithAssumedAlignmentILi128EEEEEEvvEEEEvNT_6ParamsE)
        /*0044*/ 	.word	0x00000000
.L_29:


//--------------------- .nv.compat                --------------------------
	.section	.nv.compat,"",@"SHT_CUDA_COMPAT_INFO"
	.align	4
        /*0000*/ 	.byte	0x02, 0x09, 0x01, 0x00, 0x02, 0x02, 0x02, 0x00, 0x02, 0x05, 0x05, 0x00, 0x03, 0x07, 0x01, 0x01
        /*0010*/ 	.byte	0x02, 0x03, 0x01, 0x00, 0x02, 0x06, 0x01, 0x00, 0x04, 0x0b, 0x08, 0x00, 0x09, 0x00, 0x00, 0x00
        /*0020*/ 	.byte	0x00, 0x00, 0x00, 0x00


//--------------------- .nv.info._ZN7cutlass13device_kernelINS_4gemm6kernel13GemmUniversalIN4cute5tupleIJiiiiEEENS1_10collective13CollectiveMmaINS1_35MainloopSm100TmaUmmaWarpSpecializedILi4ELi2ELi4ENS5_IJNS4_1CILi1EEENSA_ILi2EEESB_EEEEENS5_IJNSA_ILi64EEENSA_ILi256EEENSA_ILi32EEEEEENS_6half_tENS5_IJlSB_lEEESJ_SK_NS4_8TiledMMAINS4_8MMA_AtomIJNS4_20SM100_MMA_F16BF16_SSISJ_SJ_fLi64ELi256ELNS4_4UMMA5MajorE0ELSP_0ELNSO_7ScaleInE0ELSQ_0EEEEEENS4_6LayoutINS5_IJSB_SB_SB_EEENS5_IJNSA_ILi0EEESV_SV_EEEEENS5_IJNS4_10UnderscoreESY_SY_EEEEENS4_23SM90_TMA_LOAD_MULTICASTENS4_14ComposedLayoutINS4_7SwizzleILi2ELi4ELi3EEENS4_18smem_ptr_flag_bitsILi16EEENST_INS5_IJNSA_ILi8EEESH_EEENS5_IJSH_SB_EEEEEEEvNS4_8identityENS4_13SM90_TMA_LOADES1B_vS1C_EENS_8epilogue10collective18CollectiveEpilogueINS1F_23Sm100TmaWarpSpecializedILi4ELi2ELi32ELb1ELb0EEEJSI_NS5_IJNST_ISF_SB_EES1K_EEESJ_SK_SJ_SK_NS1F_6fusion15FusionCallbacksIS1J_NS1M_17LinearCombinationISJ_fSJ_fLNS_15FloatRoundStyleE2EEESI_S1L_JEEENS4_5SM1004TMEM4LOAD26SM100_TMEM_LOAD_16dp256b8xES1D_NS12_INS13_ILi3ELi4ELi3EEES16_NST_INS5_IJS17_SF_EEENS5_IJSF_SB_EEEEEEENS4_17SM75_U32x4_LDSM_NENS4_14SM90_TMA_STOREES20_NS4_17SM90_U32x4_STSM_NENS4_39AutoVectorizingCopyWithAssumedAlignmentILi128EEEEEEvvEEEEvNT_6ParamsE --------------------------
	.section	.nv.info._ZN7cutlass13device_kernelINS_4gemm6kernel13GemmUniversalIN4cute5tupleIJiiiiEEENS1_10collective13CollectiveMmaINS1_35MainloopSm100TmaUmmaWarpSpecializedILi4ELi2ELi4ENS5_IJNS4_1CILi1EEENSA_ILi2EEESB_EEEEENS5_IJNSA_ILi64EEENSA_ILi256EEENSA_ILi32EEEEEENS_6half_tENS5_IJlSB_lEEESJ_SK_NS4_8TiledMMAINS4_8MMA_AtomIJNS4_20SM100_MMA_F16BF16_SSISJ_SJ_fLi64ELi256ELNS4_4UMMA5MajorE0ELSP_0ELNSO_7ScaleInE0ELSQ_0EEEEEENS4_6LayoutINS5_IJSB_SB_SB_EEENS5_IJNSA_ILi0EEESV_SV_EEEEENS5_IJNS4_10UnderscoreESY_SY_EEEEENS4_23SM90_TMA_LOAD_MULTICASTENS4_14ComposedLayoutINS4_7SwizzleILi2ELi4ELi3EEENS4_18smem_ptr_flag_bitsILi16EEENST_INS5_IJNSA_ILi8EEESH_EEENS5_IJSH_SB_EEEEEEEvNS4_8identityENS4_13SM90_TMA_LOADES1B_vS1C_EENS_8epilogue10collective18CollectiveEpilogueINS1F_23Sm100TmaWarpSpecializedILi4ELi2ELi32ELb1ELb0EEEJSI_NS5_IJNST_ISF_SB_EES1K_EEESJ_SK_SJ_SK_NS1F_6fusion15FusionCallbacksIS1J_NS1M_17LinearCombinationISJ_fSJ_fLNS_15FloatRoundStyleE2EEESI_S1L_JEEENS4_5SM1004TMEM4LOAD26SM100_TMEM_LOAD_16dp256b8xES1D_NS12_INS13_ILi3ELi4ELi3EEES16_NST_INS5_IJS17_SF_EEENS5_IJSF_SB_EEEEEEENS4_17SM75_U32x4_LDSM_NENS4_14SM90_TMA_STOREES20_NS4_17SM90_U32x4_STSM_NENS4_39AutoVectorizingCopyWithAssumedAlignmentILi128EEEEEEvvEEEEvNT_6ParamsE,"",@"SHT_CUDA_INFO"
	.sectionflags	@""
	.align	4


	//----- nvinfo : EIATTR_CUDA_API_VERSION
	.align		4
        /*0000*/ 	.byte	0x04, 0x37
        /*0002*/ 	.short	(.L_31 - .L_30)
.L_30:
        /*0004*/ 	.word	0x00000082


	//----- nvinfo : EIATTR_KPARAM_INFO
	.align		4
.L_31:
        /*0008*/ 	.byte	0x04, 0x17
        /*000a*/ 	.short	(.L_33 - .L_32)
.L_32:
        /*000c*/ 	.word	0x00000000
        /*0010*/ 	.short	0x0000
        /*0012*/ 	.short	0x0000
        /*0014*/ 	.byte	0x00, 0xf0, 0x01, 0x20


	//----- nvinfo : EIATTR_AT_ENTRY_FRAGMENTS
	.align		4
.L_33:
        /*0018*/ 	.byte	0x04, 0x4f
        /*001a*/ 	.short	(.L_35 - .L_34)


	//   ....[0]....
.L_34:
        /*001c*/ 	.word	0x00000006


	//----- nvinfo : EIATTR_RESERVED_SMEM_USED
	.align		4
.L_35:
        /*0020*/ 	.byte	0x01, 0x41
	.zero		2


	//----- nvinfo : EIATTR_SPARSE_MMA_MASK
	.align		4
        /*0024*/ 	.byte	0x03, 0x50
        /*0026*/ 	.short	0x0000


	//----- nvinfo : EIATTR_TCGEN05_1CTA_USED
	.align		4
        /*0028*/ 	.byte	0x01, 0x51
	.zero		2


	//----- nvinfo : EIATTR_MAXREG_COUNT
	.align		4
        /*002c*/ 	.byte	0x03, 0x1b
        /*002e*/ 	.short	0x00ff


	//----- nvinfo : EIATTR_NUM_BARRIERS
	.align		4
        /*0030*/ 	.byte	0x02, 0x4c
        /*0032*/ 	.byte	0x07
	.zero		1


	//----- nvinfo : EIATTR_EXTERNS
	.align		4
        /*0034*/ 	.byte	0x04, 0x0f
        /*0036*/ 	.short	(.L_37 - .L_36)


	//   ....[0]....
	.align		4
.L_36:
        /*0038*/ 	.word	index@(__assertfail)


	//----- nvinfo : EIATTR_MERCURY_ISA_VERSION
	.align		4
.L_37:
        /*003c*/ 	.byte	0x03, 0x5f
        /*003e*/ 	.short	0x0101


	//----- nvinfo : EIATTR_INT_WARP_WIDE_INSTR_OFFSETS
	.align		4
        /*0040*/ 	.byte	0x04, 0x31
        /*0042*/ 	.short	(.L_39 - .L_38)


	//   ....[0]....
.L_38:
        /*0044*/ 	.word	0x00003c60


	//   ....[1]....
        /*0048*/ 	.word	0x00003c80


	//   ....[2]....
        /*004c*/ 	.word	0x00003cb0


	//   ....[3]....
        /*0050*/ 	.word	0x00004830


	//   ....[4]....
        /*0054*/ 	.word	0x000048a0


	//   ....[5]....
        /*0058*/ 	.word	0x00004970


	//   ....[6]....
        /*005c*/ 	.word	0x000049f0


	//   ....[7]....
        /*0060*/ 	.word	0x00004ae0


	//   ....[8]....
        /*0064*/ 	.word	0x00004b60


	//   ....[9]....
        /*0068*/ 	.word	0x00004c40


	//   ....[10]....
        /*006c*/ 	.word	0x00004cf0


	//----- nvinfo : EIATTR_COOP_GROUP_MASK_REGIDS
	.align		4
.L_39:
        /*0070*/ 	.byte	0x04, 0x29
        /*0072*/ 	.short	(.L_41 - .L_40)


	//   ....[0]....
.L_40:
        /*0074*/ 	.word	0xffffffff


	//   ....[1]....
        /*0078*/ 	.word	0xffffffff


	//   ....[2]....
        /*007c*/ 	.word	0xffffffff


	//   ....[3]....
        /*0080*/ 	.word	0xffffffff


	//   ....[4]....
        /*0084*/ 	.word	0xffffffff


	//   ....[5]....
        /*0088*/ 	.word	0xffffffff


	//   ....[6]....
        /*008c*/ 	.word	0xffffffff


	//   ....[7]....
        /*0090*/ 	.word	0xffffffff


	//   ....[8]....
        /*0094*/ 	.word	0xffffffff


	//   ....[9]....
        /*0098*/ 	.word	0xffffffff


	//   ....[10]....
        /*009c*/ 	.word	0xffffffff


	//   ....[11]....
        /*00a0*/ 	.word	0xffffffff


	//   ....[12]....
        /*00a4*/ 	.word	0xffffffff


	//   ....[13]....
        /*00a8*/ 	.word	0xffffffff


	//----- nvinfo : EIATTR_COOP_GROUP_INSTR_OFFSETS
	.align		4
.L_41:
        /*00ac*/ 	.byte	0x04, 0x28
        /*00ae*/ 	.short	(.L_43 - .L_42)


	//   ....[0]....
.L_42:
        /*00b0*/ 	.word	0x00000080


	//   ....[1]....
        /*00b4*/ 	.word	0x000004f0


	//   ....[2]....
        /*00b8*/ 	.word	0x000006a0


	//   ....[3]....
        /*00bc*/ 	.word	0x00000840


	//   ....[4]....
        /*00c0*/ 	.word	0x00000940


	//   ....[5]....
        /*00c4*/ 	.word	0x00000ab0


	//   ....[6]....
        /*00c8*/ 	.word	0x00000c50


	//   ....[7]....
        /*00cc*/ 	.word	0x00000e00


	//   ....[8]....
        /*00d0*/ 	.word	0x00002040


	//   ....[9]....
        /*00d4*/ 	.word	0x00002f30


	//   ....[10]....
        /*00d8*/ 	.word	0x00003140


	//   ....[11]....
        /*00dc*/ 	.word	0x00003170


	//   ....[12]....
        /*00e0*/ 	.word	0x00003b40


	//   ....[13]....
        /*00e4*/ 	.word	0x00003d70


	//----- nvinfo : EIATTR_VRC_CTA_INIT_COUNT
	.align		4
.L_43:
        /*00e8*/ 	.byte	0x02, 0x4a
        /*00ea*/ 	.byte	0x80
	.zero		1


	//----- nvinfo : EIATTR_SYSCALL_OFFSETS
	.align		4
        /*00ec*/ 	.byte	0x04, 0x46
        /*00ee*/ 	.short	(.L_45 - .L_44)


	//   ....[0]....
.L_44:
        /*00f0*/ 	.word	0x00005980


	//   ....[1]....
        /*00f4*/ 	.word	0x00005a70


	//   ....[2]....
        /*00f8*/ 	.word	0x000062e0


	//   ....[3]....
        /*00fc*/ 	.word	0x00006fa0


	//   ....[4]....
        /*0100*/ 	.word	0x00007c10


	//   ....[5]....
        /*0104*/ 	.word	0x00008870


	//----- nvinfo : EIATTR_MBARRIER_INSTR_OFFSETS
	.align		4
.L_45:
        /*0108*/ 	.byte	0x04, 0x39
        /*010a*/ 	.short	(.L_47 - .L_46)


	//   ....[0]....
.L_46:
        /*010c*/ 	.word	0x00000610
        /*0110*/ 	.word	0x000000ff
        /*0114*/ 	.word	0x00000000
        /*0118*/ 	.short	0x0100
        /*011a*/ 	.byte	0x04
	.zero		1


	//   ....[1]....
        /*011c*/ 	.word	0x00000620
        /*0120*/ 	.word	0x000000ff
        /*0124*/ 	.word	0x00000020
        /*0128*/ 	.short	0x0100
        /*012a*/ 	.byte	0x04
	.zero		1


	//   ....[2]....
        /*012c*/ 	.word	0x00000630
        /*0130*/ 	.word	0x000000ff
        /*0134*/ 	.word	0x00000008
        /*0138*/ 	.short	0x0100
        /*013a*/ 	.byte	0x04
	.zero		1


	//   ....[3]....
        /*013c*/ 	.word	0x00000640
        /*0140*/ 	.word	0x000000ff
        /*0144*/ 	.word	0x00000028
        /*0148*/ 	.short	0x0100
        /*014a*/ 	.byte	0x04
	.zero		1


	//   ....[4]....
        /*014c*/ 	.word	0x00000650
        /*0150*/ 	.word	0x000000ff
        /*0154*/ 	.word	0x00000010
        /*0158*/ 	.short	0x0100
        /*015a*/ 	.byte	0x04
	.zero		1


	//   ....[5]....
        /*015c*/ 	.word	0x00000660
        /*0160*/ 	.word	0x000000ff
        /*0164*/ 	.word	0x00000030
        /*0168*/ 	.short	0x0100
        /*016a*/ 	.byte	0x04
	.zero		1


	//   ....[6]....
        /*016c*/ 	.word	0x00000670
        /*0170*/ 	.word	0x000000ff
        /*0174*/ 	.word	0x00000018
        /*0178*/ 	.short	0x0100
        /*017a*/ 	.byte	0x04
	.zero		1


	//   ....[7]....
        /*017c*/ 	.word	0x00000680
        /*0180*/ 	.word	0x000000ff
        /*0184*/ 	.word	0x00000038
        /*0188*/ 	.short	0x0100
        /*018a*/ 	.byte	0x04
	.zero		1


	//   ....[8]....
        /*018c*/ 	.word	0x000007b0
        /*0190*/ 	.word	0x000000ff
        /*0194*/ 	.word	0x00000040
        /*0198*/ 	.short	0x0100
        /*019a*/ 	.byte	0x04
	.zero		1


	//   ....[9]....
        /*019c*/ 	.word	0x000007c0
        /*01a0*/ 	.word	0x000000ff
        /*01a4*/ 	.word	0x00000060
        /*01a8*/ 	.short	0x0100
        /*01aa*/ 	.byte	0x04
	.zero		1


	//   ....[10]....
        /*01ac*/ 	.word	0x000007d0
        /*01b0*/ 	.word	0x000000ff
        /*01b4*/ 	.word	0x00000048
        /*01b8*/ 	.short	0x0100
        /*01ba*/ 	.byte	0x04
	.zero		1


	//   ....[11]....
        /*01bc*/ 	.word	0x000007e0
        /*01c0*/ 	.word	0x000000ff
        /*01c4*/ 	.word	0x00000068
        /*01c8*/ 	.short	0x0100
        /*01ca*/ 	.byte	0x04
	.zero		1


	//   ....[12]....
        /*01cc*/ 	.word	0x000007f0
        /*01d0*/ 	.word	0x000000ff
        /*01d4*/ 	.word	0x00000050
        /*01d8*/ 	.short	0x0100
        /*01da*/ 	.byte	0x04
	.zero		1


	//   ....[13]....
        /*01dc*/ 	.word	0x00000800
        /*01e0*/ 	.word	0x000000ff
        /*01e4*/ 	.word	0x00000070
        /*01e8*/ 	.short	0x0100
        /*01ea*/ 	.byte	0x04
	.zero		1


	//   ....[14]....
        /*01ec*/ 	.word	0x00000810
        /*01f0*/ 	.word	0x000000ff
        /*01f4*/ 	.word	0x00000058
        /*01f8*/ 	.short	0x0100
        /*01fa*/ 	.byte	0x04
	.zero		1


	//   ....[15]....
        /*01fc*/ 	.word	0x00000820
        /*0200*/ 	.word	0x000000ff
        /*0204*/ 	.word	0x00000078
        /*0208*/ 	.short	0x0100
        /*020a*/ 	.byte	0x04
	.zero		1


	//   ....[16]....
        /*020c*/ 	.word	0x00000910
        /*0210*/ 	.word	0x000000ff
        /*0214*/ 	.word	0x00000080
        /*0218*/ 	.short	0x0100
        /*021a*/ 	.byte	0x06
	.zero		1


	//   ....[17]....
        /*021c*/ 	.word	0x00000920
        /*0220*/ 	.word	0x000000ff
        /*0224*/ 	.word	0x00000088
        /*0228*/ 	.short	0x0100
        /*022a*/ 	.byte	0x06
	.zero		1


	//   ....[18]....
        /*022c*/ 	.word	0x00000a60
        /*0230*/ 	.word	0x000000ff
        /*0234*/ 	.word	0x00000090
        /*0238*/ 	.short	0x0100
        /*023a*/ 	.byte	0x06
	.zero		1


	//   ....[19]....
        /*023c*/ 	.word	0x00000a70
        /*0240*/ 	.word	0x000000ff
        /*0244*/ 	.word	0x000000a0
        /*0248*/ 	.short	0x0100
        /*024a*/ 	.byte	0x06
	.zero		1


	//   ....[20]....
        /*024c*/ 	.word	0x00000a80
        /*0250*/ 	.word	0x000000ff
        /*0254*/ 	.word	0x00000098
        /*0258*/ 	.short	0x0100
        /*025a*/ 	.byte	0x06
	.zero		1


	//   ....[21]....
        /*025c*/ 	.word	0x00000a90
        /*0260*/ 	.word	0x000000ff
        /*0264*/ 	.word	0x000000a8
        /*0268*/ 	.short	0x0100
        /*026a*/ 	.byte	0x06
	.zero		1


	//   ....[22]....
        /*026c*/ 	.word	0x00000bc0
        /*0270*/ 	.word	0x000000ff
        /*0274*/ 	.word	0x000000b0
        /*0278*/ 	.short	0x0100
        /*027a*/ 	.byte	0x04
	.zero		1


	//   ....[23]....
        /*027c*/ 	.word	0x00000bd0
        /*0280*/ 	.word	0x000000ff
        /*0284*/ 	.word	0x000000d0
        /*0288*/ 	.short	0x0100
        /*028a*/ 	.byte	0x04
	.zero		1


	//   ....[24]....
        /*028c*/ 	.word	0x00000be0
        /*0290*/ 	.word	0x000000ff
        /*0294*/ 	.word	0x000000b8
        /*0298*/ 	.short	0x0100
        /*029a*/ 	.byte	0x04
	.zero		1


	//   ....[25]....
        /*029c*/ 	.word	0x00000bf0
        /*02a0*/ 	.word	0x000000ff
        /*02a4*/ 	.word	0x000000d8
        /*02a8*/ 	.short	0x0100
        /*02aa*/ 	.byte	0x04
	.zero		1


	//   ....[26]....
        /*02ac*/ 	.word	0x00000c00
        /*02b0*/ 	.word	0x000000ff
        /*02b4*/ 	.word	0x000000c0
        /*02b8*/ 	.short	0x0100
        /*02ba*/ 	.byte	0x04
	.zero		1


	//   ....[27]....
        /*02bc*/ 	.word	0x00000c10
        /*02c0*/ 	.word	0x000000ff
        /*02c4*/ 	.word	0x000000e0
        /*02c8*/ 	.short	0x0100
        /*02ca*/ 	.byte	0x04
	.zero		1


	//   ....[28]....
        /*02cc*/ 	.word	0x00000c20
        /*02d0*/ 	.word	0x000000ff
        /*02d4*/ 	.word	0x000000c8
        /*02d8*/ 	.short	0x0100
        /*02da*/ 	.byte	0x04
	.zero		1


	//   ....[29]....
        /*02dc*/ 	.word	0x00000c30
        /*02e0*/ 	.word	0x000000ff
        /*02e4*/ 	.word	0x000000e8
        /*02e8*/ 	.short	0x0100
        /*02ea*/ 	.byte	0x04
	.zero		1


	//   ....[30]....
        /*02ec*/ 	.word	0x00000d20
        /*02f0*/ 	.word	0x000000ff
        /*02f4*/ 	.word	0x000000f0
        /*02f8*/ 	.short	0x0100
        /*02fa*/ 	.byte	0x04
	.zero		1


	//   ....[31]....
        /*02fc*/ 	.word	0x00000d30
        /*0300*/ 	.word	0x000000ff
        /*0304*/ 	.word	0x00000100
        /*0308*/ 	.short	0x0100
        /*030a*/ 	.byte	0x04
	.zero		1


	//   ....[32]....
        /*030c*/ 	.word	0x00000d40
        /*0310*/ 	.word	0x000000ff
        /*0314*/ 	.word	0x000000f8
        /*0318*/ 	.short	0x0100
        /*031a*/ 	.byte	0x04
	.zero		1


	//   ....[33]....
        /*031c*/ 	.word	0x00000d50
        /*0320*/ 	.word	0x000000ff
        /*0324*/ 	.word	0x00000108
        /*0328*/ 	.short	0x0100
        /*032a*/ 	.byte	0x04
	.zero		1


	//   ....[34]....
        /*032c*/ 	.word	0x000018e0
        /*0330*/ 	.word	0x00000000
        /*0334*/ 	.word	0x00000100
        /*0338*/ 	.short	0x010a
        /*033a*/ 	.byte	0xff
	.zero		1


	//   ....[35]....
        /*033c*/ 	.word	0x00001900
        /*0340*/ 	.word	0x00000000
        /*0344*/ 	.word	0x000000f0
        /*0348*/ 	.short	0x0101
        /*034a*/ 	.byte	0xff
	.zero		1


	//   ....[36]....
        /*034c*/ 	.word	0x000019c0
        /*0350*/ 	.word	0x000000ff
        /*0354*/ 	.word	0x00000020
        /*0358*/ 	.short	0x010a
        /*035a*/ 	.byte	0x04
	.zero		1


	//   ....[37]....
        /*035c*/ 	.word	0x00001a40
        /*0360*/ 	.word	0x000000ff
        /*0364*/ 	.word	0x00000020
        /*0368*/ 	.short	0x010a
        /*036a*/ 	.byte	0x21
	.zero		1


	//   ....[38]....
        /*036c*/ 	.word	0x00001bd0
        /*0370*/ 	.word	0x000000ff
        /*0374*/ 	.word	0x00000020
        /*0378*/ 	.short	0x010a
        /*037a*/ 	.byte	0x08
	.zero		1


	//   ....[39]....
        /*037c*/ 	.word	0x00001d00
        /*0380*/ 	.word	0x000000ff
        /*0384*/ 	.word	0x00000088
        /*0388*/ 	.short	0x0101
        /*038a*/ 	.byte	0x07
	.zero		1


	//   ....[40]....
        /*038c*/ 	.word	0x00001d20
        /*0390*/ 	.word	0x000000ff
        /*0394*/ 	.word	0x00000020
        /*0398*/ 	.short	0x010a
        /*039a*/ 	.byte	0x04
	.zero		1


	//   ....[41]....
        /*039c*/ 	.word	0x00001da0
        /*03a0*/ 	.word	0x000000ff
        /*03a4*/ 	.word	0x00000020
        /*03a8*/ 	.short	0x010a
        /*03aa*/ 	.byte	0x11
	.zero		1


	//   ....[42]....
        /*03ac*/ 	.word	0x00001f30
        /*03b0*/ 	.word	0x000000ff
        /*03b4*/ 	.word	0x00000020
        /*03b8*/ 	.short	0x010a
        /*03ba*/ 	.byte	0x06
	.zero		1


	//   ....[43]....
        /*03bc*/ 	.word	0x00002070
        /*03c0*/ 	.word	0x00000003
        /*03c4*/ 	.word	0x00000090
        /*03c8*/ 	.short	0x010a
        /*03ca*/ 	.byte	0xff
	.zero		1


	//   ....[44]....
        /*03cc*/ 	.word	0x000021c0
        /*03d0*/ 	.word	0x00000000
        /*03d4*/ 	.word	0x00000000
        /*03d8*/ 	.short	0x0101
        /*03da*/ 	.byte	0xff
	.zero		1


	//   ....[45]....
        /*03dc*/ 	.word	0x00002780
        /*03e0*/ 	.word	0x000000ff
        /*03e4*/ 	.word	0x00000000
        /*03e8*/ 	.short	0x010a
        /*03ea*/ 	.byte	0x04
	.zero		1


	//   ....[46]....
        /*03ec*/ 	.word	0x00002810
        /*03f0*/ 	.word	0x000000ff
        /*03f4*/ 	.word	0x00000000
        /*03f8*/ 	.short	0x010a
        /*03fa*/ 	.byte	0x05
	.zero		1


	//   ....[47]....
        /*03fc*/ 	.word	0x000028a0
        /*0400*/ 	.word	0x000000ff
        /*0404*/ 	.word	0x00000000
        /*0408*/ 	.short	0x010a
        /*040a*/ 	.byte	0x05
	.zero		1


	//   ....[48]....
        /*040c*/ 	.word	0x00002940
        /*0410*/ 	.word	0x00000000
        /*0414*/ 	.word	0x00000000
        /*0418*/ 	.short	0x010a
        /*041a*/ 	.byte	0xff
	.zero		1


	//   ....[49]....
        /*041c*/ 	.word	0x00002a80
        /*0420*/ 	.word	0x00000002
        /*0424*/ 	.word	0x000000f0
        /*0428*/ 	.short	0x010a
        /*042a*/ 	.byte	0xff
	.zero		1


	//   ....[50]....
        /*042c*/ 	.word	0x00002ae0
        /*0430*/ 	.word	0x00000004
        /*0434*/ 	.word	0x00000000
        /*0438*/ 	.short	0x0101
        /*043a*/ 	.byte	0xff
	.zero		1


	//   ....[51]....
        /*043c*/ 	.word	0x00002b00
        /*0440*/ 	.word	0x000000ff
        /*0444*/ 	.word	0x000000a0
        /*0448*/ 	.short	0x010a
        /*044a*/ 	.byte	0x04
	.zero		1


	//   ....[52]....
        /*044c*/ 	.word	0x00002c20
        /*0450*/ 	.word	0x00000002
        /*0454*/ 	.word	0x00000090
        /*0458*/ 	.short	0x010a
        /*045a*/ 	.byte	0xff
	.zero		1


	//   ....[53]....
        /*045c*/ 	.word	0x00002d30
        /*0460*/ 	.word	0x00000002
        /*0464*/ 	.word	0x00000000
        /*0468*/ 	.short	0x0101
        /*046a*/ 	.byte	0xff
	.zero		1


	//   ....[54]....
        /*046c*/ 	.word	0x00002dc0
        /*0470*/ 	.word	0x000000ff
        /*0474*/ 	.word	0x000000a0
        /*0478*/ 	.short	0x0106
        /*047a*/ 	.byte	0x04
	.zero		1


	//   ....[55]....
        /*047c*/ 	.word	0x00002de0
        /*0480*/ 	.word	0x000000ff
        /*0484*/ 	.word	0x000000a0
        /*0488*/ 	.short	0x010a
        /*048a*/ 	.byte	0x04
	.zero		1


	//   ....[56]....
        /*048c*/ 	.word	0x00002e70
        /*0490*/ 	.word	0x000000ff
        /*0494*/ 	.word	0x000000a0
        /*0498*/ 	.short	0x0106
        /*049a*/ 	.byte	0x07
	.zero		1


	//   ....[57]....
        /*049c*/ 	.word	0x00002eb0
        /*04a0*/ 	.word	0x00000000
        /*04a4*/ 	.word	0x000000a0
        /*04a8*/ 	.short	0x010a
        /*04aa*/ 	.byte	0xff
	.zero		1


	//   ....[58]....
        /*04ac*/ 	.word	0x000033d0
        /*04b0*/ 	.word	0x00000000
        /*04b4*/ 	.word	0x00000090
        /*04b8*/ 	.short	0x010a
        /*04ba*/ 	.byte	0xff
	.zero		1


	//   ....[59]....
        /*04bc*/ 	.word	0x000034d0
        /*04c0*/ 	.word	0x00000003
        /*04c4*/ 	.word	0x00000000
        /*04c8*/ 	.short	0x0101
        /*04ca*/ 	.byte	0xff
	.zero		1


	//   ....[60]....
        /*04cc*/ 	.word	0x000034e0
        /*04d0*/ 	.word	0x000000ff
        /*04d4*/ 	.word	0x00000000
        /*04d8*/ 	.short	0x010a
        /*04da*/ 	.byte	0x04
	.zero		1


	//   ....[61]....
        /*04dc*/ 	.word	0x00003560
        /*04e0*/ 	.word	0x000000ff
        /*04e4*/ 	.word	0x000000d0
        /*04e8*/ 	.short	0x010a
        /*04ea*/ 	.byte	0x17
	.zero		1


	//   ....[62]....
        /*04ec*/ 	.word	0x00003640
        /*04f0*/ 	.word	0x000000ff
        /*04f4*/ 	.word	0x00000000
        /*04f8*/ 	.short	0x010a
        /*04fa*/ 	.byte	0x05
	.zero		1


	//   ....[63]....
        /*04fc*/ 	.word	0x00003780
        /*0500*/ 	.word	0x000000ff
        /*0504*/ 	.word	0x00000000
        /*0508*/ 	.short	0x010a
        /*050a*/ 	.byte	0x04
	.zero		1


	//   ....[64]....
        /*050c*/ 	.word	0x00003970
        /*0510*/ 	.word	0x000000ff
        /*0514*/ 	.word	0x00000000
        /*0518*/ 	.short	0x010a
        /*051a*/ 	.byte	0x04
	.zero		1


	//   ....[65]....
        /*051c*/ 	.word	0x00003a00
        /*0520*/ 	.word	0x000000ff
        /*0524*/ 	.word	0x00000000
        /*0528*/ 	.short	0x010a
        /*052a*/ 	.byte	0x05
	.zero		1


	//   ....[66]....
        /*052c*/ 	.word	0x00003a90
        /*0530*/ 	.word	0x000000ff
        /*0534*/ 	.word	0x00000000
        /*0538*/ 	.short	0x010a
        /*053a*/ 	.byte	0x05
	.zero		1


	//   ....[67]....
        /*053c*/ 	.word	0x00003b20
        /*0540*/ 	.word	0x000000ff
        /*0544*/ 	.word	0x00000000
        /*0548*/ 	.short	0x010a
        /*054a*/ 	.byte	0x04
	.zero		1


	//   ....[68]....
        /*054c*/ 	.word	0x00004030
        /*0550*/ 	.word	0x0000000c
        /*0554*/ 	.word	0x00000090
        /*0558*/ 	.short	0x010a
        /*055a*/ 	.byte	0xff
	.zero		1


	//   ....[69]....
        /*055c*/ 	.word	0x000041a0
        /*0560*/ 	.word	0x00000000
        /*0564*/ 	.word	0x00000000
        /*0568*/ 	.short	0x0101
        /*056a*/ 	.byte	0xff
	.zero		1


	//   ....[70]....
        /*056c*/ 	.word	0x00004630
        /*0570*/ 	.word	0x000000ff
        /*0574*/ 	.word	0x00000088
        /*0578*/ 	.short	0x010a
        /*057a*/ 	.byte	0x15
	.zero		1


	//   ....[71]....
        /*057c*/ 	.word	0x000047b0
        /*0580*/ 	.word	0x000000ff
        /*0584*/ 	.word	0x00000060
        /*0588*/ 	.short	0x010a
        /*058a*/ 	.byte	0x15
	.zero		1


	//   ....[72]....
        /*058c*/ 	.word	0x00004920
        /*0590*/ 	.word	0x000000ff
        /*0594*/ 	.word	0x00000040
        /*0598*/ 	.short	0x010b
        /*059a*/ 	.byte	0x15
	.zero		1


	//   ....[73]....
        /*059c*/ 	.word	0x00004930
        /*05a0*/ 	.word	0x000000ff
        /*05a4*/ 	.word	0x00000000
        /*05a8*/ 	.short	0x0101
        /*05aa*/ 	.byte	0x28
	.zero		1


	//   ....[74]....
        /*05ac*/ 	.word	0x00004940
        /*05b0*/ 	.word	0x000000ff
        /*05b4*/ 	.word	0x00000068
        /*05b8*/ 	.short	0x010a
        /*05ba*/ 	.byte	0x15
	.zero		1


	//   ....[75]....
        /*05bc*/ 	.word	0x00004a90
        /*05c0*/ 	.word	0x000000ff
        /*05c4*/ 	.word	0x00000048
        /*05c8*/ 	.short	0x010b
        /*05ca*/ 	.byte	0x15
	.zero		1


	//   ....[76]....
        /*05cc*/ 	.word	0x00004aa0
        /*05d0*/ 	.word	0x000000ff
        /*05d4*/ 	.word	0x00000000
        /*05d8*/ 	.short	0x0101
        /*05da*/ 	.byte	0x27
	.zero		1


	//   ....[77]....
        /*05dc*/ 	.word	0x00004ab0
        /*05e0*/ 	.word	0x000000ff
        /*05e4*/ 	.word	0x00000070
        /*05e8*/ 	.short	0x010a
        /*05ea*/ 	.byte	0x15
	.zero		1


	//   ....[78]....
        /*05ec*/ 	.word	0x00004bf0
        /*05f0*/ 	.word	0x000000ff
        /*05f4*/ 	.word	0x00000050
        /*05f8*/ 	.short	0x010b
        /*05fa*/ 	.byte	0x15
	.zero		1


	//   ....[79]....
        /*05fc*/ 	.word	0x00004c00
        /*0600*/ 	.word	0x000000ff
        /*0604*/ 	.word	0x00000000
        /*0608*/ 	.short	0x0101
        /*060a*/ 	.byte	0x26
	.zero		1


	//   ....[80]....
        /*060c*/ 	.word	0x00004c10
        /*0610*/ 	.word	0x000000ff
        /*0614*/ 	.word	0x00000078
        /*0618*/ 	.short	0x010a
        /*061a*/ 	.byte	0x15
	.zero		1


	//   ....[81]....
        /*061c*/ 	.word	0x00004e10
        /*0620*/ 	.word	0x000000ff
        /*0624*/ 	.word	0x00000058
        /*0628*/ 	.short	0x010b
        /*062a*/ 	.byte	0x15
	.zero		1


	//   ....[82]....
        /*062c*/ 	.word	0x00004e20
        /*0630*/ 	.word	0x000000ff
        /*0634*/ 	.word	0x00000000
        /*0638*/ 	.short	0x0101
        /*063a*/ 	.byte	0x25
	.zero		1


	//   ....[83]....
        /*063c*/ 	.word	0x00004e50
        /*0640*/ 	.word	0x000000ff
        /*0644*/ 	.word	0x00000060
        /*0648*/ 	.short	0x010a
        /*064a*/ 	.byte	0x15
	.zero		1


	//   ....[84]....
        /*064c*/ 	.word	0x00004e70
        /*0650*/ 	.word	0x000000ff
        /*0654*/ 	.word	0x00000068
        /*0658*/ 	.short	0x010a
        /*065a*/ 	.byte	0x15
	.zero		1


	//   ....[85]....
        /*065c*/ 	.word	0x00004e90
        /*0660*/ 	.word	0x000000ff
        /*0664*/ 	.word	0x00000070
        /*0668*/ 	.short	0x010a
        /*066a*/ 	.byte	0x15
	.zero		1


	//   ....[86]....
        /*066c*/ 	.word	0x00004ed0
        /*0670*/ 	.word	0x00000000
        /*0674*/ 	.word	0x00000078
        /*0678*/ 	.short	0x010a
        /*067a*/ 	.byte	0xff
	.zero		1


	//   ....[87]....
        /*067c*/ 	.word	0x00005210
        /*0680*/ 	.word	0x00000003
        /*0684*/ 	.word	0x00000090
        /*0688*/ 	.short	0x010a
        /*068a*/ 	.byte	0xff
	.zero		1


	//   ....[88]....
        /*068c*/ 	.word	0x00005390
        /*0690*/ 	.word	0x00000000
        /*0694*/ 	.word	0x00000000
        /*0698*/ 	.short	0x0101
        /*069a*/ 	.byte	0xff
	.zero		1


	//   ....[89]....
        /*069c*/ 	.word	0x00005f30
        /*06a0*/ 	.word	0x000000ff
        /*06a4*/ 	.word	0x00000040
        /*06a8*/ 	.short	0x010a
        /*06aa*/ 	.byte	0x2c
	.zero		1


	//   ....[90]....
        /*06ac*/ 	.word	0x00005fa0
        /*06b0*/ 	.word	0x00000062
        /*06b4*/ 	.word	0x000000b0
        /*06b8*/ 	.short	0x010a
        /*06ba*/ 	.byte	0xff
	.zero		1


	//   ....[91]....
        /*06bc*/ 	.word	0x000060c0
        /*06c0*/ 	.word	0x000000ff
        /*06c4*/ 	.word	0x00000040
        /*06c8*/ 	.short	0x010a
        /*06ca*/ 	.byte	0x2c
	.zero		1


	//   ....[92]....
        /*06cc*/ 	.word	0x000061c0
        /*06d0*/ 	.word	0x00000062
        /*06d4*/ 	.word	0x000000b0
        /*06d8*/ 	.short	0x010a
        /*06da*/ 	.byte	0xff
	.zero		1


	//   ....[93]....
        /*06dc*/ 	.word	0x00006cc0
        /*06e0*/ 	.word	0x00000000
        /*06e4*/ 	.word	0x00000000
        /*06e8*/ 	.short	0x0101
        /*06ea*/ 	.byte	0xff
	.zero		1


	//   ....[94]....
        /*06ec*/ 	.word	0x00006cd0
        /*06f0*/ 	.word	0x00000003
        /*06f4*/ 	.word	0x00000040
        /*06f8*/ 	.short	0x010a
        /*06fa*/ 	.byte	0xff
	.zero		1


	//   ....[95]....
        /*06fc*/ 	.word	0x00006da0
        /*0700*/ 	.word	0x00000003
        /*0704*/ 	.word	0x00000040
        /*0708*/ 	.short	0x010a
        /*070a*/ 	.byte	0xff
	.zero		1


	//   ....[96]....
        /*070c*/ 	.word	0x00007930
        /*0710*/ 	.word	0x00000066
        /*0714*/ 	.word	0x00000000
        /*0718*/ 	.short	0x0101
        /*071a*/ 	.byte	0xff
	.zero		1


	//   ....[97]....
        /*071c*/ 	.word	0x00007950
        /*0720*/ 	.word	0x0000003f
        /*0724*/ 	.word	0x00000040
        /*0728*/ 	.short	0x010a
        /*072a*/ 	.byte	0xff
	.zero		1


	//   ....[98]....
        /*072c*/ 	.word	0x00007a10
        /*0730*/ 	.word	0x0000003f
        /*0734*/ 	.word	0x00000040
        /*0738*/ 	.short	0x010a
        /*073a*/ 	.byte	0xff
	.zero		1


	//   ....[99]....
        /*073c*/ 	.word	0x00008590
        /*0740*/ 	.word	0x00000066
        /*0744*/ 	.word	0x00000000
        /*0748*/ 	.short	0x0101
        /*074a*/ 	.byte	0xff
	.zero		1


	//   ....[100]....
        /*074c*/ 	.word	0x000085b0
        /*0750*/ 	.word	0x0000006c
        /*0754*/ 	.word	0x00000040
        /*0758*/ 	.short	0x010a
        /*075a*/ 	.byte	0xff
	.zero		1


	//   ....[101]....
        /*075c*/ 	.word	0x00008670
        /*0760*/ 	.word	0x0000006c
        /*0764*/ 	.word	0x00000040
        /*0768*/ 	.short	0x010a
        /*076a*/ 	.byte	0xff
	.zero		1


	//   ....[102]....
        /*076c*/ 	.word	0x00008ab0
        /*0770*/ 	.word	0x000000ff
        /*0774*/ 	.word	0x00000000
        /*0778*/ 	.short	0x0101
        /*077a*/ 	.byte	0x04
	.zero		1


	//   ....[103]....
        /*077c*/ 	.word	0x00009260
        /*0780*/ 	.word	0x00000002
        /*0784*/ 	.word	0x00000000
        /*0788*/ 	.short	0x0101
        /*078a*/ 	.byte	0xff
	.zero		1


	//   ....[104]....
        /*078c*/ 	.word	0x00009510
        /*0790*/ 	.word	0x000000ff
        /*0794*/ 	.word	0x00000000
        /*0798*/ 	.short	0x0101
        /*079a*/ 	.byte	0x04
	.zero		1


	//   ....[105]....
        /*079c*/ 	.word	0x00009530
        /*07a0*/ 	.word	0x00000000
        /*07a4*/ 	.word	0x00000100
        /*07a8*/ 	.short	0x010a
        /*07aa*/ 	.byte	0xff
	.zero		1


	//   ....[106]....
        /*07ac*/ 	.word	0x00009590
        /*07b0*/ 	.word	0x00000000
        /*07b4*/ 	.word	0x00000020
        /*07b8*/ 	.short	0x010a
        /*07ba*/ 	.byte	0xff
	.zero		1


	//   ....[107]....
        /*07bc*/ 	.word	0x000095f0
        /*07c0*/ 	.word	0x00000000
        /*07c4*/ 	.word	0x00000020
        /*07c8*/ 	.short	0x010a
        /*07ca*/ 	.byte	0xff
	.zero		1


	//   ....[108]....
        /*07cc*/ 	.word	0x00009640
        /*07d0*/ 	.word	0x00000003
        /*07d4*/ 	.word	0x00000090
        /*07d8*/ 	.short	0x010a
        /*07da*/ 	.byte	0xff
	.zero		1


	//   ....[109]....
        /*07dc*/ 	.word	0x000096a0
        /*07e0*/ 	.word	0x00000000
        /*07e4*/ 	.word	0x00000000
        /*07e8*/ 	.short	0x010a
        /*07ea*/ 	.byte	0xff
	.zero		1


	//   ....[110]....
        /*07ec*/ 	.word	0x00009700
        /*07f0*/ 	.word	0x00000000
        /*07f4*/ 	.word	0x00000000
        /*07f8*/ 	.short	0x010a
        /*07fa*/ 	.byte	0xff
	.zero		1


	//   ....[111]....
        /*07fc*/ 	.word	0x00009760
        /*0800*/ 	.word	0x00000000
        /*0804*/ 	.word	0x00000000
        /*0808*/ 	.short	0x010a
        /*080a*/ 	.byte	0xff
	.zero		1


	//   ....[112]....
        /*080c*/ 	.word	0x000097b0
        /*0810*/ 	.word	0x00000002
        /*0814*/ 	.word	0x000000f0
        /*0818*/ 	.short	0x010a
        /*081a*/ 	.byte	0xff
	.zero		1


	//   ....[113]....
        /*081c*/ 	.word	0x00009810
        /*0820*/ 	.word	0x00000002
        /*0824*/ 	.word	0x000000a0
        /*0828*/ 	.short	0x010a
        /*082a*/ 	.byte	0xff
	.zero		1


	//   ....[114]....
        /*082c*/ 	.word	0x00009860
        /*0830*/ 	.word	0x00000002
        /*0834*/ 	.word	0x00000090
        /*0838*/ 	.short	0x010a
        /*083a*/ 	.byte	0xff
	.zero		1


	//   ....[115]....
        /*083c*/ 	.word	0x000098c0
        /*0840*/ 	.word	0x00000000
        /*0844*/ 	.word	0x000000a0
        /*0848*/ 	.short	0x010a
        /*084a*/ 	.byte	0xff
	.zero		1


	//   ....[116]....
        /*084c*/ 	.word	0x00009910
        /*0850*/ 	.word	0x00000000
        /*0854*/ 	.word	0x00000090
        /*0858*/ 	.short	0x010a
        /*085a*/ 	.byte	0xff
	.zero		1


	//   ....[117]....
        /*085c*/ 	.word	0x00009970
        /*0860*/ 	.word	0x00000003
        /*0864*/ 	.word	0x000000d0
        /*0868*/ 	.short	0x010a
        /*086a*/ 	.byte	0xff
	.zero		1


	//   ....[118]....
        /*086c*/ 	.word	0x000099d0
        /*0870*/ 	.word	0x00000000
        /*0874*/ 	.word	0x00000000
        /*0878*/ 	.short	0x010a
        /*087a*/ 	.byte	0xff
	.zero		1


	//   ....[119]....
        /*087c*/ 	.word	0x00009a30
        /*0880*/ 	.word	0x00000000
        /*0884*/ 	.word	0x00000000
        /*0888*/ 	.short	0x010a
        /*088a*/ 	.byte	0xff
	.zero		1


	//   ....[120]....
        /*088c*/ 	.word	0x00009a90
        /*0890*/ 	.word	0x00000000
        /*0894*/ 	.word	0x00000000
        /*0898*/ 	.short	0x010a
        /*089a*/ 	.byte	0xff
	.zero		1


	//   ....[121]....
        /*089c*/ 	.word	0x00009af0
        /*08a0*/ 	.word	0x00000000
        /*08a4*/ 	.word	0x00000000
        /*08a8*/ 	.short	0x010a
        /*08aa*/ 	.byte	0xff
	.zero		1


	//   ....[122]....
        /*08ac*/ 	.word	0x00009b50
        /*08b0*/ 	.word	0x00000000
        /*08b4*/ 	.word	0x00000000
        /*08b8*/ 	.short	0x010a
        /*08ba*/ 	.byte	0xff
	.zero		1


	//   ....[123]....
        /*08bc*/ 	.word	0x00009ba0
        /*08c0*/ 	.word	0x0000000c
        /*08c4*/ 	.word	0x00000090
        /*08c8*/ 	.short	0x010a
        /*08ca*/ 	.byte	0xff
	.zero		1


	//   ....[124]....
        /*08cc*/ 	.word	0x00009c00
        /*08d0*/ 	.word	0x00000000
        /*08d4*/ 	.word	0x00000088
        /*08d8*/ 	.short	0x010a
        /*08da*/ 	.byte	0xff
	.zero		1


	//   ....[125]....
        /*08dc*/ 	.word	0x00009c60
        /*08e0*/ 	.word	0x00000000
        /*08e4*/ 	.word	0x00000060
        /*08e8*/ 	.short	0x010a
        /*08ea*/ 	.byte	0xff
	.zero		1


	//   ....[126]....
        /*08ec*/ 	.word	0x00009cc0
        /*08f0*/ 	.word	0x00000000
        /*08f4*/ 	.word	0x00000068
        /*08f8*/ 	.short	0x010a
        /*08fa*/ 	.byte	0xff
	.zero		1


	//   ....[127]....
        /*08fc*/ 	.word	0x00009d20
        /*0900*/ 	.word	0x00000000
        /*0904*/ 	.word	0x00000070
        /*0908*/ 	.short	0x010a
        /*090a*/ 	.byte	0xff
	.zero		1


	//   ....[128]....
        /*090c*/ 	.word	0x00009d80
        /*0910*/ 	.word	0x00000000
        /*0914*/ 	.word	0x00000078
        /*0918*/ 	.short	0x010a
        /*091a*/ 	.byte	0xff
	.zero		1


	//   ....[129]....
        /*091c*/ 	.word	0x00009de0
        /*0920*/ 	.word	0x00000000
        /*0924*/ 	.word	0x00000060
        /*0928*/ 	.short	0x010a
        /*092a*/ 	.byte	0xff
	.zero		1


	//   ....[130]....
        /*092c*/ 	.word	0x00009e40
        /*0930*/ 	.word	0x00000000
        /*0934*/ 	.word	0x00000068
        /*0938*/ 	.short	0x010a
        /*093a*/ 	.byte	0xff
	.zero		1


	//   ....[131]....
        /*093c*/ 	.word	0x00009ea0
        /*0940*/ 	.word	0x00000000
        /*0944*/ 	.word	0x00000070
        /*0948*/ 	.short	0x010a
        /*094a*/ 	.byte	0xff
	.zero		1


	//   ....[132]....
        /*094c*/ 	.word	0x00009ef0
        /*0950*/ 	.word	0x00000003
        /*0954*/ 	.word	0x00000090
        /*0958*/ 	.short	0x010a
        /*095a*/ 	.byte	0xff
	.zero		1


	//   ....[133]....
        /*095c*/ 	.word	0x00009f50
        /*0960*/ 	.word	0x00000000
        /*0964*/ 	.word	0x00000040
        /*0968*/ 	.short	0x010a
        /*096a*/ 	.byte	0xff
	.zero		1


	//   ....[134]....
        /*096c*/ 	.word	0x00009fa0
        /*0970*/ 	.word	0x00000062
        /*0974*/ 	.word	0x000000b0
        /*0978*/ 	.short	0x010a
        /*097a*/ 	.byte	0xff
	.zero		1


	//   ....[135]....
        /*097c*/ 	.word	0x00009ff0
        /*0980*/ 	.word	0x00000003
        /*0984*/ 	.word	0x00000040
        /*0988*/ 	.short	0x010a
        /*098a*/ 	.byte	0xff
	.zero		1


	//   ....[136]....
        /*098c*/ 	.word	0x0000a040
        /*0990*/ 	.word	0x0000003f
        /*0994*/ 	.word	0x00000040
        /*0998*/ 	.short	0x010a
        /*099a*/ 	.byte	0xff
	.zero		1


	//   ....[137]....
        /*099c*/ 	.word	0x0000a090
        /*09a0*/ 	.word	0x0000006c
        /*09a4*/ 	.word	0x00000040
        /*09a8*/ 	.short	0x010a
        /*09aa*/ 	.byte	0xff
	.zero		1


	//----- nvinfo : EIATTR_NUM_MBARRIERS
	.align		4
.L_47:
        /*09ac*/ 	.byte	0x03, 0x38
        /*09ae*/ 	.short	0x0022


	//----- nvinfo : EIATTR_EXIT_INSTR_OFFSETS
	.align		4
        /*09b0*/ 	.byte	0x04, 0x1c
        /*09b2*/ 	.short	(.L_49 - .L_48)


	//   ....[0]....
.L_48:
        /*09b4*/ 	.word	0x00002970


	//   ....[1]....
        /*09b8*/ 	.word	0x00002e80


	//   ....[2]....
        /*09bc*/ 	.word	0x00002ee0


	//   ....[3]....
        /*09c0*/ 	.word	0x00003d80


	//   ....[4]....
        /*09c4*/ 	.word	0x00004f00


	//   ....[5]....
        /*09c8*/ 	.word	0x00004f40


	//   ....[6]....
        /*09cc*/ 	.word	0x000093f0


	//   ....[7]....
        /*09d0*/ 	.word	0x00009470


	//   ....[8]....
        /*09d4*/ 	.word	0x000094a0


	//   ....[9]....
        /*09d8*/ 	.word	0x00009520


	//----- nvinfo : EIATTR_MAX_THREADS
	.align		4
.L_49:
        /*09dc*/ 	.byte	0x04, 0x05
        /*09de*/ 	.short	(.L_51 - .L_50)
.L_50:
        /*09e0*/ 	.word	0x00000100
        /*09e4*/ 	.word	0x00000001
        /*09e8*/ 	.word	0x00000001


	//----- nvinfo : EIATTR_CRS_STACK_SIZE
	.align		4
.L_51:
        /*09ec*/ 	.byte	0x04, 0x1e
        /*09ee*/ 	.short	(.L_53 - .L_52)
.L_52:
        /*09f0*/ 	.word	0x00000000


	//----- nvinfo : EIATTR_CBANK_PARAM_SIZE
	.align		4
.L_53:
        /*09f4*/ 	.byte	0x03, 0x19
        /*09f6*/ 	.short	0x0800


	//----- nvinfo : EIATTR_PARAM_CBANK
	.align		4
        /*09f8*/ 	.byte	0x04, 0x0a
        /*09fa*/ 	.short	(.L_55 - .L_54)
	.align		4
.L_54:
        /*09fc*/ 	.word	index@(.nv.constant0._ZN7cutlass13device_kernelINS_4gemm6kernel13GemmUniversalIN4cute5tupleIJiiiiEEENS1_10collective13CollectiveMmaINS1_35MainloopSm100TmaUmmaWarpSpecializedILi4ELi2ELi4ENS5_IJNS4_1CILi1EEENSA_ILi2EEESB_EEEEENS5_IJNSA_ILi64EEENSA_ILi256EEENSA_ILi32EEEEEENS_6half_tENS5_IJlSB_lEEESJ_SK_NS4_8TiledMMAINS4_8MMA_AtomIJNS4_20SM100_MMA_F16BF16_SSISJ_SJ_fLi64ELi256ELNS4_4UMMA5MajorE0ELSP_0ELNSO_7ScaleInE0ELSQ_0EEEEEENS4_6LayoutINS5_IJSB_SB_SB_EEENS5_IJNSA_ILi0EEESV_SV_EEEEENS5_IJNS4_10UnderscoreESY_SY_EEEEENS4_23SM90_TMA_LOAD_MULTICASTENS4_14ComposedLayoutINS4_7SwizzleILi2ELi4ELi3EEENS4_18smem_ptr_flag_bitsILi16EEENST_INS5_IJNSA_ILi8EEESH_EEENS5_IJSH_SB_EEEEEEEvNS4_8identityENS4_13SM90_TMA_LOADES1B_vS1C_EENS_8epilogue10collective18CollectiveEpilogueINS1F_23Sm100TmaWarpSpecializedILi4ELi2ELi32ELb1ELb0EEEJSI_NS5_IJNST_ISF_SB_EES1K_EEESJ_SK_SJ_SK_NS1F_6fusion15FusionCallbacksIS1J_NS1M_17LinearCombinationISJ_fSJ_fLNS_15FloatRoundStyleE2EEESI_S1L_JEEENS4_5SM1004TMEM4LOAD26SM100_TMEM_LOAD_16dp256b8xES1D_NS12_INS13_ILi3ELi4ELi3EEES16_NST_INS5_IJS17_SF_EEENS5_IJSF_SB_EEEEEEENS4_17SM75_U32x4_LDSM_NENS4_14SM90_TMA_STOREES20_NS4_17SM90_U32x4_STSM_NENS4_39AutoVectorizingCopyWithAssumedAlignmentILi128EEEEEEvvEEEEvNT_6ParamsE)
        /*0a00*/ 	.short	0x0380
        /*0a02*/ 	.short	0x0800


	//----- nvinfo : EIATTR_SW_WAR
	.align		4
.L_55:
        /*0a04*/ 	.byte	0x04, 0x36
        /*0a06*/ 	.short	(.L_57 - .L_56)
.L_56:
        /*0a08*/ 	.word	0x00000008
.L_57:


//--------------------- .nv.callgraph             --------------------------
	.section	.nv.callgraph,"",@"SHT_CUDA_CALLGRAPH"
	.align	4
	.sectionentsize	8
	.align		4
        /*0000*/ 	.word	0x00000000
	.align		4
        /*0004*/ 	.word	0xffffffff
	.align		4
        /*0008*/ 	.word	index@(_ZN7cutlass13device_kernelINS_4gemm6kernel13GemmUniversalIN4cute5tupleIJiiiiEEENS1_10collective13CollectiveMmaINS1_35MainloopSm100TmaUmmaWarpSpecializedILi4ELi2ELi4ENS5_IJNS4_1CILi1EEENSA_ILi2EEESB_EEEEENS5_IJNSA_ILi64EEENSA_ILi256EEENSA_ILi32EEEEEENS_6half_tENS5_IJlSB_lEEESJ_SK_NS4_8TiledMMAINS4_8MMA_AtomIJNS4_20SM100_MMA_F16BF16_SSISJ_SJ_fLi64ELi256ELNS4_4UMMA5MajorE0ELSP_0ELNSO_7ScaleInE0ELSQ_0EEEEEENS4_6LayoutINS5_IJSB_SB_SB_EEENS5_IJNSA_ILi0EEESV_SV_EEEEENS5_IJNS4_10UnderscoreESY_SY_EEEEENS4_23SM90_TMA_LOAD_MULTICASTENS4_14ComposedLayoutINS4_7SwizzleILi2ELi4ELi3EEENS4_18smem_ptr_flag_bitsILi16EEENST_INS5_IJNSA_ILi8EEESH_EEENS5_IJSH_SB_EEEEEEEvNS4_8identityENS4_13SM90_TMA_LOADES1B_vS1C_EENS_8epilogue10collective18CollectiveEpilogueINS1F_23Sm100TmaWarpSpecializedILi4ELi2ELi32ELb1ELb0EEEJSI_NS5_IJNST_ISF_SB_EES1K_EEESJ_SK_SJ_SK_NS1F_6fusion15FusionCallbacksIS1J_NS1M_17LinearCombinationISJ_fSJ_fLNS_15FloatRoundStyleE2EEESI_S1L_JEEENS4_5SM1004TMEM4LOAD26SM100_TMEM_LOAD_16dp256b8xES1D_NS12_INS13_ILi3ELi4ELi3EEES16_NST_INS5_IJS17_SF_EEENS5_IJSF_SB_EEEEEEENS4_17SM75_U32x4_LDSM_NENS4_14SM90_TMA_STOREES20_NS4_17SM90_U32x4_STSM_NENS4_39AutoVectorizingCopyWithAssumedAlignmentILi128EEEEEEvvEEEEvNT_6ParamsE)
	.align		4
        /*000c*/ 	.word	index@(__assertfail)
	.align		4
        /*0010*/ 	.word	0x00000000
	.align		4
        /*0014*/ 	.word	0xfffffffe
	.align		4
        /*0018*/ 	.word	0x00000000
	.align		4
        /*001c*/ 	.word	0xfffffffd
	.align		4
        /*0020*/ 	.word	0x00000000
	.align		4
        /*0024*/ 	.word	0xfffffffc


//--------------------- .nv.constant4             --------------------------
	.section	.nv.constant4,"a",@progbits
	.align	8
	.align		8
.nv.constant4:
        /*0000*/ 	.dword	__assertfail
	.align		8
        /*0008*/ 	.dword	__unnamed_1
	.align		8
        /*0010*/ 	.dword	__unnamed_2
	.align		8
        /*0018*/ 	.dword	_ZN39_INTERNAL_1dda3649_4_k_cu_3f0dc4a4_65094cuda3std3__45__cpo5beginE
	.align		8
        /*0020*/ 	.dword	_ZN39_INTERNAL_1dda3649_4_k_cu_3f0dc4a4_65094cuda3std3__45__cpo3endE
	.align		8
        /*0028*/ 	.dword	_ZN39_INTERNAL_1dda3649_4_k_cu_3f0dc4a4_65094cuda3std3__45__cpo6cbeginE
	.align		8
        /*0030*/ 	.dword	_ZN39_INTERNAL_1dda3649_4_k_cu_3f0dc4a4_65094cuda3std3__45__cpo4cendE
	.align		8
        /*0038*/ 	.dword	_ZN39_INTERNAL_1dda3649_4_k_cu_3f0dc4a4_65094cuda3std3__441_GLOBAL__N__1dda3649_4_k_cu_3f0dc4a4_65096ignoreE
	.align		8
        /*0040*/ 	.dword	_ZN39_INTERNAL_1dda3649_4_k_cu_3f0dc4a4_65094cuda3std3__419piecewise_constructE
	.align		8
        /*0048*/ 	.dword	_ZN39_INTERNAL_1dda3649_4_k_cu_3f0dc4a4_65094cuda3std3__48in_placeE
	.align		8
        /*0050*/ 	.dword	_ZN39_INTERNAL_1dda3649_4_k_cu_3f0dc4a4_65094cuda3std6ranges3__45__cpo4swapE
	.align		8
        /*0058*/ 	.dword	_ZN39_INTERNAL_1dda3649_4_k_cu_3f0dc4a4_65094cuda3std6ranges3__45__cpo9iter_moveE
	.align		8
        /*0060*/ 	.dword	_ZN39_INTERNAL_1dda3649_4_k_cu_3f0dc4a4_65094cute7productE
	.align		8
        /*0068*/ 	.dword	_ZN39_INTERNAL_1dda3649_4_k_cu_3f0dc4a4_65094cute1_E
	.align		8
        /*0070*/ 	.dword	$str$25
	.align		8
        /*0078*/ 	.dword	$str$26
	.align		8
        /*0080*/ 	.dword	$str$27
	.align		8
        /*0088*/ 	.dword	$str$28


//--------------------- .text._ZN7cutlass13device_kernelINS_4gemm6kernel13GemmUniversalIN4cute5tupleIJiiiiEEENS1_10collective13CollectiveMmaINS1_35MainloopSm100TmaUmmaWarpSpecializedILi4ELi2ELi4ENS5_IJNS4_1CILi1EEENSA_ILi2EEESB_EEEEENS5_IJNSA_ILi64EEENSA_ILi256EEENSA_ILi32EEEEEENS_6half_tENS5_IJlSB_lEEESJ_SK_NS4_8TiledMMAINS4_8MMA_AtomIJNS4_20SM100_MMA_F16BF16_SSISJ_SJ_fLi64ELi256ELNS4_4UMMA5MajorE0ELSP_0ELNSO_7ScaleInE0ELSQ_0EEEEEENS4_6LayoutINS5_IJSB_SB_SB_EEENS5_IJNSA_ILi0EEESV_SV_EEEEENS5_IJNS4_10UnderscoreESY_SY_EEEEENS4_23SM90_TMA_LOAD_MULTICASTENS4_14ComposedLayoutINS4_7SwizzleILi2ELi4ELi3EEENS4_18smem_ptr_flag_bitsILi16EEENST_INS5_IJNSA_ILi8EEESH_EEENS5_IJSH_SB_EEEEEEEvNS4_8identityENS4_13SM90_TMA_LOADES1B_vS1C_EENS_8epilogue10collective18CollectiveEpilogueINS1F_23Sm100TmaWarpSpecializedILi4ELi2ELi32ELb1ELb0EEEJSI_NS5_IJNST_ISF_SB_EES1K_EEESJ_SK_SJ_SK_NS1F_6fusion15FusionCallbacksIS1J_NS1M_17LinearCombinationISJ_fSJ_fLNS_15FloatRoundStyleE2EEESI_S1L_JEEENS4_5SM1004TMEM4LOAD26SM100_TMEM_LOAD_16dp256b8xES1D_NS12_INS13_ILi3ELi4ELi3EEES16_NST_INS5_IJS17_SF_EEENS5_IJSF_SB_EEEEEEENS4_17SM75_U32x4_LDSM_NENS4_14SM90_TMA_STOREES20_NS4_17SM90_U32x4_STSM_NENS4_39AutoVectorizingCopyWithAssumedAlignmentILi128EEEEEEvvEEEEvNT_6ParamsE --------------------------
	.section	.text._ZN7cutlass13device_kernelINS_4gemm6kernel13GemmUniversalIN4cute5tupleIJiiiiEEENS1_10collective13CollectiveMmaINS1_35MainloopSm100TmaUmmaWarpSpecializedILi4ELi2ELi4ENS5_IJNS4_1CILi1EEENSA_ILi2EEESB_EEEEENS5_IJNSA_ILi64EEENSA_ILi256EEENSA_ILi32EEEEEENS_6half_tENS5_IJlSB_lEEESJ_SK_NS4_8TiledMMAINS4_8MMA_AtomIJNS4_20SM100_MMA_F16BF16_SSISJ_SJ_fLi64ELi256ELNS4_4UMMA5MajorE0ELSP_0ELNSO_7ScaleInE0ELSQ_0EEEEEENS4_6LayoutINS5_IJSB_SB_SB_EEENS5_IJNSA_ILi0EEESV_SV_EEEEENS5_IJNS4_10UnderscoreESY_SY_EEEEENS4_23SM90_TMA_LOAD_MULTICASTENS4_14ComposedLayoutINS4_7SwizzleILi2ELi4ELi3EEENS4_18smem_ptr_flag_bitsILi16EEENST_INS5_IJNSA_ILi8EEESH_EEENS5_IJSH_SB_EEEEEEEvNS4_8identityENS4_13SM90_TMA_LOADES1B_vS1C_EENS_8epilogue10collective18CollectiveEpilogueINS1F_23Sm100TmaWarpSpecializedILi4ELi2ELi32ELb1ELb0EEEJSI_NS5_IJNST_ISF_SB_EES1K_EEESJ_SK_SJ_SK_NS1F_6fusion15FusionCallbacksIS1J_NS1M_17LinearCombinationISJ_fSJ_fLNS_15FloatRoundStyleE2EEESI_S1L_JEEENS4_5SM1004TMEM4LOAD26SM100_TMEM_LOAD_16dp256b8xES1D_NS12_INS13_ILi3ELi4ELi3EEES16_NST_INS5_IJS17_SF_EEENS5_IJSF_SB_EEEEEEENS4_17SM75_U32x4_LDSM_NENS4_14SM90_TMA_STOREES20_NS4_17SM90_U32x4_STSM_NENS4_39AutoVectorizingCopyWithAssumedAlignmentILi128EEEEEEvvEEEEvNT_6ParamsE,"ax",@progbits
	.align	128
.text._ZN7cutlass13device_kernelINS_4gemm6kernel13GemmUniversalIN4cute5tupleIJiiiiEEENS1_10collective13CollectiveMmaINS1_35MainloopSm100TmaUmmaWarpSpecializedILi4ELi2ELi4ENS5_IJNS4_1CILi1EEENSA_ILi2EEESB_EEEEENS5_IJNSA_ILi64EEENSA_ILi256EEENSA_ILi32EEEEEENS_6half_tENS5_IJlSB_lEEESJ_SK_NS4_8TiledMMAINS4_8MMA_AtomIJNS4_20SM100_MMA_F16BF16_SSISJ_SJ_fLi64ELi256ELNS4_4UMMA5MajorE0ELSP_0ELNSO_7ScaleInE0ELSQ_0EEEEEENS4_6LayoutINS5_IJSB_SB_SB_EEENS5_IJNSA_ILi0EEESV_SV_EEEEENS5_IJNS4_10UnderscoreESY_SY_EEEEENS4_23SM90_TMA_LOAD_MULTICASTENS4_14ComposedLayoutINS4_7SwizzleILi2ELi4ELi3EEENS4_18smem_ptr_flag_bitsILi16EEENST_INS5_IJNSA_ILi8EEESH_EEENS5_IJSH_SB_EEEEEEEvNS4_8identityENS4_13SM90_TMA_LOADES1B_vS1C_EENS_8epilogue10collective18CollectiveEpilogueINS1F_23Sm100TmaWarpSpecializedILi4ELi2ELi32ELb1ELb0EEEJSI_NS5_IJNST_ISF_SB_EES1K_EEESJ_SK_SJ_SK_NS1F_6fusion15FusionCallbacksIS1J_NS1M_17LinearCombinationISJ_fSJ_fLNS_15FloatRoundStyleE2EEESI_S1L_JEEENS4_5SM1004TMEM4LOAD26SM100_TMEM_LOAD_16dp256b8xES1D_NS12_INS13_ILi3ELi4ELi3EEES16_NST_INS5_IJS17_SF_EEENS5_IJSF_SB_EEEEEEENS4_17SM75_U32x4_LDSM_NENS4_14SM90_TMA_STOREES20_NS4_17SM90_U32x4_STSM_NENS4_39AutoVectorizingCopyWithAssumedAlignmentILi128EEEEEEvvEEEEvNT_6ParamsE:
        .type           _ZN7cutlass13device_kernelINS_4gemm6kernel13GemmUniversalIN4cute5tupleIJiiiiEEENS1_10collective13CollectiveMmaINS1_35MainloopSm100TmaUmmaWarpSpecializedILi4ELi2ELi4ENS5_IJNS4_1CILi1EEENSA_ILi2EEESB_EEEEENS5_IJNSA_ILi64EEENSA_ILi256EEENSA_ILi32EEEEEENS_6half_tENS5_IJlSB_lEEESJ_SK_NS4_8TiledMMAINS4_8MMA_AtomIJNS4_20SM100_MMA_F16BF16_SSISJ_SJ_fLi64ELi256ELNS4_4UMMA5MajorE0ELSP_0ELNSO_7ScaleInE0ELSQ_0EEEEEENS4_6LayoutINS5_IJSB_SB_SB_EEENS5_IJNSA_ILi0EEESV_SV_EEEEENS5_IJNS4_10UnderscoreESY_SY_EEEEENS4_23SM90_TMA_LOAD_MULTICASTENS4_14ComposedLayoutINS4_7SwizzleILi2ELi4ELi3EEENS4_18smem_ptr_flag_bitsILi16EEENST_INS5_IJNSA_ILi8EEESH_EEENS5_IJSH_SB_EEEEEEEvNS4_8identityENS4_13SM90_TMA_LOADES1B_vS1C_EENS_8epilogue10collective18CollectiveEpilogueINS1F_23Sm100TmaWarpSpecializedILi4ELi2ELi32ELb1ELb0EEEJSI_NS5_IJNST_ISF_SB_EES1K_EEESJ_SK_SJ_SK_NS1F_6fusion15FusionCallbacksIS1J_NS1M_17LinearCombinationISJ_fSJ_fLNS_15FloatRoundStyleE2EEESI_S1L_JEEENS4_5SM1004TMEM4LOAD26SM100_TMEM_LOAD_16dp256b8xES1D_NS12_INS13_ILi3ELi4ELi3EEES16_NST_INS5_IJS17_SF_EEENS5_IJSF_SB_EEEEEEENS4_17SM75_U32x4_LDSM_NENS4_14SM90_TMA_STOREES20_NS4_17SM90_U32x4_STSM_NENS4_39AutoVectorizingCopyWithAssumedAlignmentILi128EEEEEEvvEEEEvNT_6ParamsE,@function
        .size           _ZN7cutlass13device_kernelINS_4gemm6kernel13GemmUniversalIN4cute5tupleIJiiiiEEENS1_10collective13CollectiveMmaINS1_35MainloopSm100TmaUmmaWarpSpecializedILi4ELi2ELi4ENS5_IJNS4_1CILi1EEENSA_ILi2EEESB_EEEEENS5_IJNSA_ILi64EEENSA_ILi256EEENSA_ILi32EEEEEENS_6half_tENS5_IJlSB_lEEESJ_SK_NS4_8TiledMMAINS4_8MMA_AtomIJNS4_20SM100_MMA_F16BF16_SSISJ_SJ_fLi64ELi256ELNS4_4UMMA5MajorE0ELSP_0ELNSO_7ScaleInE0ELSQ_0EEEEEENS4_6LayoutINS5_IJSB_SB_SB_EEENS5_IJNSA_ILi0EEESV_SV_EEEEENS5_IJNS4_10UnderscoreESY_SY_EEEEENS4_23SM90_TMA_LOAD_MULTICASTENS4_14ComposedLayoutINS4_7SwizzleILi2ELi4ELi3EEENS4_18smem_ptr_flag_bitsILi16EEENST_INS5_IJNSA_ILi8EEESH_EEENS5_IJSH_SB_EEEEEEEvNS4_8identityENS4_13SM90_TMA_LOADES1B_vS1C_EENS_8epilogue10collective18CollectiveEpilogueINS1F_23Sm100TmaWarpSpecializedILi4ELi2ELi32ELb1ELb0EEEJSI_NS5_IJNST_ISF_SB_EES1K_EEESJ_SK_SJ_SK_NS1F_6fusion15FusionCallbacksIS1J_NS1M_17LinearCombinationISJ_fSJ_fLNS_15FloatRoundStyleE2EEESI_S1L_JEEENS4_5SM1004TMEM4LOAD26SM100_TMEM_LOAD_16dp256b8xES1D_NS12_INS13_ILi3ELi4ELi3EEES16_NST_INS5_IJS17_SF_EEENS5_IJSF_SB_EEEEEEENS4_17SM75_U32x4_LDSM_NENS4_14SM90_TMA_STOREES20_NS4_17SM90_U32x4_STSM_NENS4_39AutoVectorizingCopyWithAssumedAlignmentILi128EEEEEEvvEEEEvNT_6ParamsE,(.L_x_183 - _ZN7cutlass13device_kernelINS_4gemm6kernel13GemmUniversalIN4cute5tupleIJiiiiEEENS1_10collective13CollectiveMmaINS1_35MainloopSm100TmaUmmaWarpSpecializedILi4ELi2ELi4ENS5_IJNS4_1CILi1EEENSA_ILi2EEESB_EEEEENS5_IJNSA_ILi64EEENSA_ILi256EEENSA_ILi32EEEEEENS_6half_tENS5_IJlSB_lEEESJ_SK_NS4_8TiledMMAINS4_8MMA_AtomIJNS4_20SM100_MMA_F16BF16_SSISJ_SJ_fLi64ELi256ELNS4_4UMMA5MajorE0ELSP_0ELNSO_7ScaleInE0ELSQ_0EEEEEENS4_6LayoutINS5_IJSB_SB_SB_EEENS5_IJNSA_ILi0EEESV_SV_EEEEENS5_IJNS4_10UnderscoreESY_SY_EEEEENS4_23SM90_TMA_LOAD_MULTICASTENS4_14ComposedLayoutINS4_7SwizzleILi2ELi4ELi3EEENS4_18smem_ptr_flag_bitsILi16EEENST_INS5_IJNSA_ILi8EEESH_EEENS5_IJSH_SB_EEEEEEEvNS4_8identityENS4_13SM90_TMA_LOADES1B_vS1C_EENS_8epilogue10collective18CollectiveEpilogueINS1F_23Sm100TmaWarpSpecializedILi4ELi2ELi32ELb1ELb0EEEJSI_NS5_IJNST_ISF_SB_EES1K_EEESJ_SK_SJ_SK_NS1F_6fusion15FusionCallbacksIS1J_NS1M_17LinearCombinationISJ_fSJ_fLNS_15FloatRoundStyleE2EEESI_S1L_JEEENS4_5SM1004TMEM4LOAD26SM100_TMEM_LOAD_16dp256b8xES1D_NS12_INS13_ILi3ELi4ELi3EEES16_NST_INS5_IJS17_SF_EEENS5_IJSF_SB_EEEEEEENS4_17SM75_U32x4_LDSM_NENS4_14SM90_TMA_STOREES20_NS4_17SM90_U32x4_STSM_NENS4_39AutoVectorizingCopyWithAssumedAlignmentILi128EEEEEEvvEEEEvNT_6ParamsE)
        .other          _ZN7cutlass13device_kernelINS_4gemm6kernel13GemmUniversalIN4cute5tupleIJiiiiEEENS1_10collective13CollectiveMmaINS1_35MainloopSm100TmaUmmaWarpSpecializedILi4ELi2ELi4ENS5_IJNS4_1CILi1EEENSA_ILi2EEESB_EEEEENS5_IJNSA_ILi64EEENSA_ILi256EEENSA_ILi32EEEEEENS_6half_tENS5_IJlSB_lEEESJ_SK_NS4_8TiledMMAINS4_8MMA_AtomIJNS4_20SM100_MMA_F16BF16_SSISJ_SJ_fLi64ELi256ELNS4_4UMMA5MajorE0ELSP_0ELNSO_7ScaleInE0ELSQ_0EEEEEENS4_6LayoutINS5_IJSB_SB_SB_EEENS5_IJNSA_ILi0EEESV_SV_EEEEENS5_IJNS4_10UnderscoreESY_SY_EEEEENS4_23SM90_TMA_LOAD_MULTICASTENS4_14ComposedLayoutINS4_7SwizzleILi2ELi4ELi3EEENS4_18smem_ptr_flag_bitsILi16EEENST_INS5_IJNSA_ILi8EEESH_EEENS5_IJSH_SB_EEEEEEEvNS4_8identityENS4_13SM90_TMA_LOADES1B_vS1C_EENS_8epilogue10collective18CollectiveEpilogueINS1F_23Sm100TmaWarpSpecializedILi4ELi2ELi32ELb1ELb0EEEJSI_NS5_IJNST_ISF_SB_EES1K_EEESJ_SK_SJ_SK_NS1F_6fusion15FusionCallbacksIS1J_NS1M_17LinearCombinationISJ_fSJ_fLNS_15FloatRoundStyleE2EEESI_S1L_JEEENS4_5SM1004TMEM4LOAD26SM100_TMEM_LOAD_16dp256b8xES1D_NS12_INS13_ILi3ELi4ELi3EEES16_NST_INS5_IJS17_SF_EEENS5_IJSF_SB_EEEEEEENS4_17SM75_U32x4_LDSM_NENS4_14SM90_TMA_STOREES20_NS4_17SM90_U32x4_STSM_NENS4_39AutoVectorizingCopyWithAssumedAlignmentILi128EEEEEEvvEEEEvNT_6ParamsE,@"STO_CUDA_ENTRY STV_DEFAULT"
_ZN7cutlass13device_kernelINS_4gemm6kernel13GemmUniversalIN4cute5tupleIJiiiiEEENS1_10collective13CollectiveMmaINS1_35MainloopSm100TmaUmmaWarpSpecializedILi4ELi2ELi4ENS5_IJNS4_1CILi1EEENSA_ILi2EEESB_EEEEENS5_IJNSA_ILi64EEENSA_ILi256EEENSA_ILi32EEEEEENS_6half_tENS5_IJlSB_lEEESJ_SK_NS4_8TiledMMAINS4_8MMA_AtomIJNS4_20SM100_MMA_F16BF16_SSISJ_SJ_fLi64ELi256ELNS4_4UMMA5MajorE0ELSP_0ELNSO_7ScaleInE0ELSQ_0EEEEEENS4_6LayoutINS5_IJSB_SB_SB_EEENS5_IJNSA_ILi0EEESV_SV_EEEEENS5_IJNS4_10UnderscoreESY_SY_EEEEENS4_23SM90_TMA_LOAD_MULTICASTENS4_14ComposedLayoutINS4_7SwizzleILi2ELi4ELi3EEENS4_18smem_ptr_flag_bitsILi16EEENST_INS5_IJNSA_ILi8EEESH_EEENS5_IJSH_SB_EEEEEEEvNS4_8identityENS4_13SM90_TMA_LOADES1B_vS1C_EENS_8epilogue10collective18CollectiveEpilogueINS1F_23Sm100TmaWarpSpecializedILi4ELi2ELi32ELb1ELb0EEEJSI_NS5_IJNST_ISF_SB_EES1K_EEESJ_SK_SJ_SK_NS1F_6fusion15FusionCallbacksIS1J_NS1M_17LinearCombinationISJ_fSJ_fLNS_15FloatRoundStyleE2EEESI_S1L_JEEENS4_5SM1004TMEM4LOAD26SM100_TMEM_LOAD_16dp256b8xES1D_NS12_INS13_ILi3ELi4ELi3EEES16_NST_INS5_IJS17_SF_EEENS5_IJSF_SB_EEEEEEENS4_17SM75_U32x4_LDSM_NENS4_14SM90_TMA_STOREES20_NS4_17SM90_U32x4_STSM_NENS4_39AutoVectorizingCopyWithAssumedAlignmentILi128EEEEEEvvEEEEvNT_6ParamsE:
[----:B------:R-:W1:Y:S01]  /*0000*/  LDC R1, c[0x0][0x37c] ;  /* 0x0000df00ff017b82 */ /* 0x000e620000000800 */
[----:B------:R-:W2:Y:S01]  /*0010*/  S2R R94, SR_TID.X ;  /* 0x00000000005e7919 */ /* 0x000ea20000002100 */
[----:B------:R-:W3:Y:S01]  /*0020*/  LDCU.64 UR8, c[0x0][0x890] ;  /* 0x00011200ff0877ac */ /* 0x000ee20008000a00 */
[----:B------:R-:W-:Y:S02]  /*0030*/  PRMT R81, RZ, 0x7610, R81 ;  /* 0x00007610ff517816 */ /* 0x000fe40000000051 */
[----:B------:R-:W-:Y:S01]  /*0040*/  ELECT P3, URZ, PT ;  /* 0x0000000000ff782f */ /* 0x000fe20003860000 */
[----:B---3--:R-:W-:-:S04]  /*0050*/  UISETP.NE.U32.AND UP0, UPT, UR8, URZ, UPT ;  /* 0x000000ff0800728c */ /* 0x008fc8000bf05070 */
[----:B------:R-:W-:Y:S01]  /*0060*/  UISETP.NE.AND.EX UP0, UPT, UR9, URZ, UPT, UP0 ;  /* 0x000000ff0900728c */ /* 0x000fe2000bf05300 */
[----:B--2---:R-:W-:-:S05]  /*0070*/  SHF.R.U32.HI R82, RZ, 0x5, R94 ;  /* 0x00000005ff527819 */ /* 0x004fca000001165e */
[----:B------:R-:W2:Y:S02]  /*0080*/  SHFL.IDX PT, R0, R82, RZ, 0x1f ;  /* 0x00001fff52007589 */ /* 0x000ea400000e0000 */
[----:B--2---:R-:W-:Y:S01]  /*0090*/  R2UR UR17, R0 ;  /* 0x00000000001172ca */ /* 0x004fe200000e0000 */
[----:B-1----:R-:W-:-:S14]  /*00a0*/  BRA.U UP0, `(.L_x_0) ;  /* 0x0000000100307547 */ /* 0x002fdc000b800000 */
[----:B------:R-:W1:Y:S02]  /*00b0*/  LDCU.64 UR4, c[0x0][0x888] ;  /* 0x00011100ff0477ac */ /* 0x000e640008000a00 */
[----:B-1----:R-:W-:-:S04]  /*00c0*/  UISETP.NE.U32.AND UP0, UPT, UR4, URZ, UPT ;  /* 0x000000ff0400728c */ /* 0x002fc8000bf05070 */
[----:B------:R-:W-:-:S09]  /*00d0*/  UISETP.NE.AND.EX UP0, UPT, UR5, URZ, UPT, UP0 ;  /* 0x000000ff0500728c */ /* 0x000fd2000bf05300 */
[----:B------:R-:W-:Y:S05]  /*00e0*/  BRA.U !UP0, `(.L_x_1) ;  /* 0x0000000108147547 */ /* 0x000fea000b800000 */
[----:B------:R-:W1:Y:S01]  /*00f0*/  LDC.64 R2, c[0x0][0x888] ;  /* 0x00022200ff027b82 */ /* 0x000e620000000a00 */
[----:B------:R-:W1:Y:S02]  /*0100*/  LDCU.64 UR4, c[0x0][0x358] ;  /* 0x00006b00ff0477ac */ /* 0x000e640008000a00 */
[----:B-1----:R1:W5:Y:S01]  /*0110*/  LDG.E R41, desc[UR4][R2.64] ;  /* 0x0000000402297981 */ /* 0x002362000c1e1900 */
[----:B------:R-:W-:Y:S01]  /*0120*/  HFMA2 R81, -RZ, RZ, 0, 5.9604644775390625e-08 ;  /* 0x00000001ff517431 */ /* 0x000fe200000001ff */
[----:B------:R-:W-:Y:S05]  /*0130*/  BRA `(.L_x_0) ;  /* 0x00000000000c7947 */ /* 0x000fea0003800000 */
.L_x_1:
[----:B------:R-:W1:Y:S01]  /*0140*/  LDCU UR4, c[0x0][0x880] ;  /* 0x00011000ff0477ac */ /* 0x000e620008000800 */
[----:B------:R-:W-:Y:S01]  /*0150*/  HFMA2 R81, -RZ, RZ, 0, 5.9604644775390625e-08 ;  /* 0x00000001ff517431 */ /* 0x000fe200000001ff */
[----:B-1----:R-:W-:-:S07]  /*0160*/  MOV R41, UR4 ;  /* 0x0000000400297c02 */ /* 0x002fce0008000f00 */
.L_x_0:
[----:B------:R-:W2:Y:S02]  /*0170*/  LDCU.64 UR4, c[0x0][0x8b0] ;  /* 0x00011600ff0477ac */ /* 0x000ea40008000a00 */
[----:B--2---:R-:W-:-:S04]  /*0180*/  UISETP.NE.U32.AND UP0, UPT, UR4, URZ, UPT ;  /* 0x000000ff0400728c */ /* 0x004fc8000bf05070 */
[----:B------:R-:W-:-:S09]  /*0190*/  UISETP.NE.AND.EX UP0, UPT, UR5, URZ, UPT, UP0 ;  /* 0x000000ff0500728c */ /* 0x000fd2000bf05300 */
[----:B------:R-:W-:Y:S05]  /*01a0*/  BRA.U UP0, `(.L_x_2) ;  /* 0x0000000100287547 */ /* 0x000fea000b800000 */
[----:B------:R-:W2:Y:S02]  /*01b0*/  LDCU.64 UR4, c[0x0][0x8a8] ;  /* 0x00011500ff0477ac */ /* 0x000ea40008000a00 */
[----:B--2---:R-:W-:-:S04]  /*01c0*/  UISETP.NE.U32.AND UP0, UPT, UR4, URZ, UPT ;  /* 0x000000ff0400728c */ /* 0x004fc8000bf05070 */
[----:B------:R-:W-:-:S09]  /*01d0*/  UISETP.NE.AND.EX UP0, UPT, UR5, URZ, UPT, UP0 ;  /* 0x000000ff0500728c */ /* 0x000fd2000bf05300 */
[----:B------:R-:W-:Y:S05]  /*01e0*/  BRA.U !UP0, `(.L_x_3) ;  /* 0x0000000108107547 */ /* 0x000fea000b800000 */
[----:B------:R-:W2:Y:S01]  /*01f0*/  LDC.64 R38, c[0x0][0x8a8] ;  /* 0x00022a00ff267b82 */ /* 0x000ea20000000a00 */
[----:B------:R-:W2:Y:S02]  /*0200*/  LDCU.64 UR4, c[0x0][0x358] ;  /* 0x00006b00ff0477ac */ /* 0x000ea40008000a00 */
[----:B--2---:R2:W5:Y:S01]  /*0210*/  LDG.E R38, desc[UR4][R38.64] ;  /* 0x0000000426267981 */ /* 0x004562000c1e1900 */
[----:B------:R-:W-:Y:S05]  /*0220*/  BRA `(.L_x_2) ;  /* 0x0000000000087947 */ /* 0x000fea0003800000 */
.L_x_3:
[----:B------:R-:W2:Y:S02]  /*0230*/  LDCU UR4, c[0x0][0x8a0] ;  /* 0x00011400ff0477ac */ /* 0x000ea40008000800 */
[----:B--2---:R-:W-:Y:S02]  /*0240*/  MOV R38, UR4 ;  /* 0x0000000400267c02 */ /* 0x004fe40008000f00 */
.L_x_2:
[----:B------:R-:W-:Y:S01]  /*0250*/  IMAD.U32 R0, RZ, RZ, UR17 ;  /* 0x00000011ff007e24 */ /* 0x000fe2000f8e00ff */
[----:B------:R-:W-:Y:S04]  /*0260*/  BSSY.RECONVERGENT B0, `(.L_x_4) ;  /* 0x000000c000007945 */ /* 0x000fe80003800200 */
[C---:B------:R-:W-:Y:S02]  /*0270*/  ISETP.NE.OR P1, PT, R0.reuse, 0x1, !P3 ;  /* 0x000000010000780c */ /* 0x040fe40005f25670 */
[----:B------:R-:W-:-:S11]  /*0280*/  ISETP.NE.OR P0, PT, R0, 0x3, !P3 ;  /* 0x000000030000780c */ /* 0x000fd60005f05670 */
[----:B------:R-:W-:Y:S05]  /*0290*/  @P1 BRA `(.L_x_5) ;  /* 0x0000000000201947 */ /* 0x000fea0003800000 */
[----:B------:R-:W3:Y:S02]  /*02a0*/  LDCU.64 UR4, c[0x0][0x348] ;  /* 0x00006900ff0477ac */ /* 0x000ee40008000a00 */
[----:B---3--:R-:W-:Y:S02]  /*02b0*/  UIADD3 UR6, UP1, UPT, UR4, 0x80, URZ ;  /* 0x0000008004067890 */ /* 0x008fe4000ff3e0ff */
[----:B------:R-:W-:Y:S02]  /*02c0*/  UIADD3 UR4, UP0, UPT, UR4, 0x180, URZ ;  /* 0x0000018004047890 */ /* 0x000fe4000ff1e0ff */
[----:B------:R-:W-:Y:S02]  /*02d0*/  UIADD3.X UR7, UPT, UPT, URZ, UR5, URZ, UP1, !UPT ;  /* 0x00000005ff077290 */ /* 0x000fe40008ffe4ff */
[----:B------:R-:W-:-:S07]  /*02e0*/  UIADD3.X UR5, UPT, UPT, URZ, UR5, URZ, UP0, !UPT ;  /* 0x00000005ff057290 */ /* 0x000fce00087fe4ff */
[----:B------:R3:W-:Y:S02]  /*02f0*/  UTMACCTL.PF [UR6] ;  /* 0x00000000060079b9 */ /* 0x0007e40008040000 */
[----:B------:R3:W-:Y:S02]  /*0300*/  UTMACCTL.PF [UR4] ;  /* 0x00000000040079b9 */ /* 0x0007e40008040000 */
[----:B---3--:R-:W-:Y:S01]  /*0310*/  NOP ;  /* 0x0000000000007918 */ /* 0x008fe20000000000 */
.L_x_5:
[----:B------:R-:W-:Y:S05]  /*0320*/  BSYNC.RECONVERGENT B0 ;  /* 0x0000000000007941 */ /* 0x000fea0003800200 */
.L_x_4:
[----:B------:R-:W-:Y:S04]  /*0330*/  BSSY.RECONVERGENT B0, `(.L_x_6) ;  /* 0x000000a000007945 */ /* 0x000fe80003800200 */
        /* <DEDUP_REMOVED lines=9> */
.L_x_7:
[----:B------:R-:W-:Y:S05]  /*03d0*/  BSYNC.RECONVERGENT B0 ;  /* 0x0000000000007941 */ /* 0x000fea0003800200 */
.L_x_6:
[----:B------:R-:W3:Y:S01]  /*03e0*/  LDCU.64 UR4, c[0x0][0x888] ;  /* 0x00011100ff0477ac */ /* 0x000ee20008000a00 */
[----:B------:R-:W-:Y:S02]  /*03f0*/  UISETP.EQ.U32.AND UP1, UPT, UR8, URZ, UPT ;  /* 0x000000ff0800728c */ /* 0x000fe4000bf22070 */
[----:B------:R-:W-:Y:S02]  /*0400*/  UPLOP3.LUT UP3, UPT, UPT, UPT, UPT, 0x80, 0x8 ;  /* 0x000000000008789c */ /* 0x000fe40003f6f070 */
[----:B---3--:R-:W-:-:S04]  /*0410*/  UISETP.NE.U32.AND UP0, UPT, UR4, URZ, UPT ;  /* 0x000000ff0400728c */ /* 0x008fc8000bf05070 */
[----:B------:R-:W-:-:S04]  /*0420*/  UISETP.NE.AND.EX UP0, UPT, UR5, URZ, UPT, UP0 ;  /* 0x000000ff0500728c */ /* 0x000fc8000bf05300 */
[----:B------:R-:W-:-:S04]  /*0430*/  UISETP.EQ.OR.EX UP2, UPT, UR9, URZ, !UP0, UP1 ;  /* 0x000000ff0900728c */ /* 0x000fc8000c742710 */
[----:B------:R-:W-:-:S06]  /*0440*/  UP2UR UR4, UPR, URZ, 0x4 ;  /* 0x00000004ff047883 */ /* 0x000fcc0008000000 */
[----:B------:R-:W-:Y:S01]  /*0450*/  MOV R85, UR4 ;  /* 0x0000000400557c02 */ /* 0x000fe20008000f00 */
[----:B------:R-:W-:Y:S06]  /*0460*/  BRA.U !UP2, `(.L_x_8) ;  /* 0x000000010a207547 */ /* 0x000fec000b800000 */
[----:B------:R-:W-:Y:S01]  /*0470*/  UISETP.NE.U32.AND UP1, UPT, UR8, URZ, UPT ;  /* 0x000000ff0800728c */ /* 0x000fe2000bf25070 */
[----:B-----5:R-:W-:Y:S01]  /*0480*/  FSETP.NEU.AND P0, PT, R41, RZ, PT ;  /* 0x000000ff2900720b */ /* 0x020fe20003f0d000 */
[----:B------:R-:W-:Y:S02]  /*0490*/  USEL UR4, URZ, 0xffffffff, UP0 ;  /* 0xffffffffff047887 */ /* 0x000fe40008000000 */
[----:B------:R-:W-:-:S10]  /*04a0*/  UISETP.NE.AND.EX UP1, UPT, UR9, URZ, UPT, UP1 ;  /* 0x000000ff0900728c */ /* 0x000fd4000bf25310 */
[----:B------:R-:W-:Y:S01]  /*04b0*/  VOTEU.ANY UP0, P0 ;  /* 0x0000000000ff7886 */ /* 0x000fe20000000100 */
[----:B------:R-:W-:-:S04]  /*04c0*/  @!UP1 USEL UR4, URZ, 0xffffffff, UP0 ;  /* 0xffffffffff049887 */ /* 0x000fc80008000000 */
[----:B------:R-:W-:-:S04]  /*04d0*/  ULOP3.LUT UR4, UR4, 0x1, URZ, 0xc0, !UPT ;  /* 0x0000000104047892 */ /* 0x000fc8000f8ec0ff */
[----:B------:R-:W-:-:S11]  /*04e0*/  UISETP.NE.U32.AND UP3, UPT, UR4, 0x1, UPT ;  /* 0x000000010400788c */ /* 0x000fd6000bf65070 */
.L_x_8:
[----:B-1----:R-:W1:Y:S01]  /*04f0*/  SHFL.IDX PT, R2, R82, RZ, 0x1f ;  /* 0x00001fff52027589 */ /* 0x002e6200000e0000 */
[----:B------:R-:W-:-:S04]  /*0500*/  UISETP.NE.AND UP0, UPT, UR17, 0x2, UPT ;  /* 0x000000021100788c */ /* 0x000fc8000bf05270 */
[----:B------:R-:W-:Y:S01]  /*0510*/  USEL UR48, URZ, 0x1, UP0 ;  /* 0x00000001ff307887 */ /* 0x000fe20008000000 */
[----:B-1----:R-:W-:-:S13]  /*0520*/  ISETP.NE.AND P0, PT, R2, RZ, PT ;  /* 0x000000ff0200720c */ /* 0x002fda0003f05270 */
[----:B------:R-:W-:Y:S05]  /*0530*/  @P0 BRA `(.L_x_9) ;  /* 0x0000000000580947 */ /* 0x000fea0003800000 */
[----:B------:R-:W1:Y:S01]  /*0540*/  S2UR UR4, SR_CgaCtaId ;  /* 0x00000000000479c3 */ /* 0x000e620000008800 */
[----:B------:R-:W-:Y:S01]  /*0550*/  UMOV UR5, 0x400 ;  /* 0x0000040000057882 */ /* 0x000fe20000000000 */
[----:B------:R-:W-:Y:S01]  /*0560*/  UMOV UR8, 0x1 ;  /* 0x0000000100087882 */ /* 0x000fe20000000000 */
[----:B------:R-:W-:Y:S01]  /*0570*/  UMOV UR6, 0x2 ;  /* 0x0000000200067882 */ /* 0x000fe20000000000 */
[----:B------:R-:W-:-:S04]  /*0580*/  UIADD3 UR8, UPT, UPT, -UR8, 0x100000, URZ ;  /* 0x0010000008087890 */ /* 0x000fc8000fffe1ff */
[----:B------:R-:W-:Y:S02]  /*0590*/  USHF.L.U32 UR9, UR8, 0xb, URZ ;  /* 0x0000000b08097899 */ /* 0x000fe400080006ff */
[----:B------:R-:W-:Y:S02]  /*05a0*/  USHF.L.U32 UR8, UR8, 0x1, URZ ;  /* 0x0000000108087899 */ /* 0x000fe400080006ff */
[----:B------:R-:W-:-:S04]  /*05b0*/  UIADD3 UR6, UPT, UPT, -UR6, 0x100000, URZ ;  /* 0x0010000006067890 */ /* 0x000fc8000fffe1ff */
[----:B------:R-:W-:Y:S02]  /*05c0*/  USHF.L.U32 UR7, UR6, 0xb, URZ ;  /* 0x0000000b06077899 */ /* 0x000fe400080006ff */
[----:B------:R-:W-:Y:S01]  /*05d0*/  USHF.L.U32 UR6, UR6, 0x1, URZ ;  /* 0x0000000106067899 */ /* 0x000fe200080006ff */
[----:B------:R-:W-:Y:S01]  /*05e0*/  ELECT P0, URZ, PT ;  /* 0x0000000000ff782f */ /* 0x000fe20003800000 */
[----:B-1----:R-:W-:Y:S01]  /*05f0*/  ULEA UR4, UR4, UR5, 0x18 ;  /* 0x0000000504047291 */ /* 0x002fe2000f8ec0ff */
[----:B------:R-:W1:Y:S11]  /*0600*/  FENCE.VIEW.ASYNC.S ;  /* 0x00000000000073c6 */ /* 0x000e760000000000 */
[----:B-1----:R1:W3:Y:S01]  /*0610*/  SYNCS.EXCH.64 URZ, [UR4], UR8 ;  /* 0x0000000804ff75b2 */ /* 0x0022e20008000100 */
[----:B------:R1:W4:Y:S01]  /*0620*/  SYNCS.EXCH.64 URZ, [UR4+0x20], UR6 ;  /* 0x0000200604ff75b2 */ /* 0x0003220008000100 */
[----:B------:R1:W1:Y:S01]  /*0630*/  SYNCS.EXCH.64 URZ, [UR4+0x8], UR8 ;  /* 0x0000080804ff75b2 */ /* 0x0002620008000100 */
[----:B------:R1:W1:Y:S01]  /*0640*/  SYNCS.EXCH.64 URZ, [UR4+0x28], UR6 ;  /* 0x0000280604ff75b2 */ /* 0x0002620008000100 */
[----:B------:R1:W1:Y:S01]  /*0650*/  SYNCS.EXCH.64 URZ, [UR4+0x10], UR8 ;  /* 0x0000100804ff75b2 */ /* 0x0002620008000100 */
[----:B------:R1:W1:Y:S01]  /*0660*/  SYNCS.EXCH.64 URZ, [UR4+0x30], UR6 ;  /* 0x0000300604ff75b2 */ /* 0x0002620008000100 */
[----:B------:R1:W1:Y:S01]  /*0670*/  SYNCS.EXCH.64 URZ, [UR4+0x18], UR8 ;  /* 0x0000180804ff75b2 */ /* 0x0002620008000100 */
[----:B------:R1:W1:Y:S01]  /*0680*/  SYNCS.EXCH.64 URZ, [UR4+0x38], UR6 ;  /* 0x0000380604ff75b2 */ /* 0x0002620008000100 */
[----:B------:R-:W-:Y:S01]  /*0690*/  NOP ;  /* 0x0000000000007918 */ /* 0x000fe20000000000 */
.L_x_9:
[----:B------:R-:W2:Y:S01]  /*06a0*/  SHFL.IDX PT, R2, R82, RZ, 0x1f ;  /* 0x00001fff52027589 */ /* 0x000ea200000e0000 */
[----:B------:R-:W-:Y:S01]  /*06b0*/  NOP ;  /* 0x0000000000007918 */ /* 0x000fe20000000000 */
[----:B--2---:R-:W-:-:S13]  /*06c0*/  ISETP.NE.AND P0, PT, R2, 0x1, PT ;  /* 0x000000010200780c */ /* 0x004fda0003f05270 */
[----:B------:R-:W-:Y:S05]  /*06d0*/  @P0 BRA `(.L_x_10) ;  /* 0x0000000000580947 */ /* 0x000fea0003800000 */
[----:B-1----:R-:W1:Y:S01]  /*06e0*/  S2UR UR4, SR_CgaCtaId ;  /* 0x00000000000479c3 */ /* 0x002e620000008800 */
        /* <DEDUP_REMOVED lines=12> */
[----:B-1----:R2:W1:Y:S01]  /*07b0*/  SYNCS.EXCH.64 URZ, [UR4+0x40], UR8 ;  /* 0x0000400804ff75b2 */ /* 0x0024620008000100 */
[----:B------:R2:W1:Y:S01]  /*07c0*/  SYNCS.EXCH.64 URZ, [UR4+0x60], UR6 ;  /* 0x0000600604ff75b2 */ /* 0x0004620008000100 */
[----:B------:R2:W1:Y:S01]  /*07d0*/  SYNCS.EXCH.64 URZ, [UR4+0x48], UR8 ;  /* 0x0000480804ff75b2 */ /* 0x0004620008000100 */
[----:B------:R2:W1:Y:S01]  /*07e0*/  SYNCS.EXCH.64 URZ, [UR4+0x68], UR6 ;  /* 0x0000680604ff75b2 */ /* 0x0004620008000100 */
[----:B------:R2:W1:Y:S01]  /*07f0*/  SYNCS.EXCH.64 URZ, [UR4+0x50], UR8 ;  /* 0x0000500804ff75b2 */ /* 0x0004620008000100 */
[----:B------:R2:W1:Y:S01]  /*0800*/  SYNCS.EXCH.64 URZ, [UR4+0x70], UR6 ;  /* 0x0000700604ff75b2 */ /* 0x0004620008000100 */
[----:B------:R2:W1:Y:S01]  /*0810*/  SYNCS.EXCH.64 URZ, [UR4+0x58], UR8 ;  /* 0x0000580804ff75b2 */ /* 0x0004620008000100 */
[----:B------:R2:W1:Y:S02]  /*0820*/  SYNCS.EXCH.64 URZ, [UR4+0x78], UR6 ;  /* 0x0000780604ff75b2 */ /* 0x0004640008000100 */
[----:B--2---:R-:W-:Y:S01]  /*0830*/  NOP ;  /* 0x0000000000007918 */ /* 0x004fe20000000000 */
.L_x_10:
[----:B------:R-:W2:Y:S01]  /*0840*/  SHFL.IDX PT, R2, R82, RZ, 0x1f ;  /* 0x00001fff52027589 */ /* 0x000ea200000e0000 */
[----:B------:R-:W-:Y:S01]  /*0850*/  NOP ;  /* 0x0000000000007918 */ /* 0x000fe20000000000 */
[----:B--2---:R-:W-:-:S13]  /*0860*/  ISETP.NE.AND P0, PT, R2, 0x3, PT ;  /* 0x000000030200780c */ /* 0x004fda0003f05270 */
[----:B------:R-:W-:Y:S05]  /*0870*/  @P0 BRA `(.L_x_11) ;  /* 0x0000000000300947 */ /* 0x000fea0003800000 */
[----:B-1----:R-:W1:Y:S01]  /*0880*/  S2UR UR6, SR_CgaCtaId ;  /* 0x00000000000679c3 */ /* 0x002e620000008800 */
[----:B------:R-:W-:Y:S01]  /*0890*/  UMOV UR4, 0x400 ;  /* 0x0000040000047882 */ /* 0x000fe20000000000 */
[----:B------:R-:W-:Y:S01]  /*08a0*/  UMOV UR5, 0x20 ;  /* 0x0000002000057882 */ /* 0x000fe20000000000 */
[----:B------:R-:W-:Y:S01]  /*08b0*/  ELECT P0, URZ, PT ;  /* 0x0000000000ff782f */ /* 0x000fe20003800000 */
[----:B-1----:R-:W-:Y:S02]  /*08c0*/  ULEA UR6, UR6, UR4, 0x18 ;  /* 0x0000000406067291 */ /* 0x002fe4000f8ec0ff */
[----:B------:R-:W-:-:S04]  /*08d0*/  UIADD3 UR4, UPT, UPT, -UR5, 0x100000, URZ ;  /* 0x0010000005047890 */ /* 0x000fc8000fffe1ff */
[----:B------:R-:W-:Y:S02]  /*08e0*/  USHF.L.U32 UR5, UR4, 0xb, URZ ;  /* 0x0000000b04057899 */ /* 0x000fe400080006ff */
[----:B------:R-:W-:Y:S01]  /*08f0*/  USHF.L.U32 UR4, UR4, 0x1, URZ ;  /* 0x0000000104047899 */ /* 0x000fe200080006ff */
[----:B------:R-:W1:Y:S11]  /*0900*/  FENCE.VIEW.ASYNC.S ;  /* 0x00000000000073c6 */ /* 0x000e760000000000 */
[----:B-1----:R2:W1:Y:S01]  /*0910*/  SYNCS.EXCH.64 URZ, [UR6+0x80], UR4 ;  /* 0x0000800406ff75b2 */ /* 0x0024620008000100 */
[----:B------:R2:W1:Y:S02]  /*0920*/  SYNCS.EXCH.64 URZ, [UR6+0x88], UR4 ;  /* 0x0000880406ff75b2 */ /* 0x0004640008000100 */
[----:B--2---:R-:W-:Y:S01]  /*0930*/  NOP ;  /* 0x0000000000007918 */ /* 0x004fe20000000000 */
.L_x_11:
[----:B------:R-:W2:Y:S01]  /*0940*/  SHFL.IDX PT, R2, R82, RZ, 0x1f ;  /* 0x00001fff52027589 */ /* 0x000ea200000e0000 */
[----:B------:R-:W-:Y:S01]  /*0950*/  NOP ;  /* 0x0000000000007918 */ /* 0x000fe20000000000 */
[----:B--2---:R-:W-:-:S13]  /*0960*/  ISETP.NE.AND P0, PT, R2, 0x4, PT ;  /* 0x000000040200780c */ /* 0x004fda0003f05270 */
[----:B------:R-:W-:Y:S05]  /*0970*/  @P0 BRA `(.L_x_12) ;  /* 0x00000000004c0947 */ /* 0x000fea0003800000 */
[----:B-1----:R-:W1:Y:S01]  /*0980*/  S2UR UR6, SR_CgaCtaId ;  /* 0x00000000000679c3 */ /* 0x002e620000008800 */
[----:B------:R-:W-:Y:S01]  /*0990*/  UMOV UR4, 0x1e0 ;  /* 0x000001e000047882 */ /* 0x000fe20000000000 */
[----:B------:R-:W-:Y:S01]  /*09a0*/  UMOV UR5, 0x400 ;  /* 0x0000040000057882 */ /* 0x000fe20000000000 */
[----:B------:R-:W-:Y:S01]  /*09b0*/  USEL UR4, UR4, 0x1a0, UP3 ;  /* 0x000001a004047887 */ /* 0x000fe20009800000 */
[----:B------:R-:W-:Y:S01]  /*09c0*/  UMOV UR8, 0x1 ;  /* 0x0000000100087882 */ /* 0x000fe20000000000 */
[----:B------:R-:W-:Y:S01]  /*09d0*/  ELECT P0, URZ, PT ;  /* 0x0000000000ff782f */ /* 0x000fe20003800000 */
[----:B------:R-:W-:-:S04]  /*09e0*/  UIADD3 UR8, UPT, UPT, -UR8, 0x100000, URZ ;  /* 0x0010000008087890 */ /* 0x000fc8000fffe1ff */
[----:B------:R-:W-:Y:S02]  /*09f0*/  USHF.L.U32 UR9, UR8, 0xb, URZ ;  /* 0x0000000b08097899 */ /* 0x000fe400080006ff */
[----:B------:R-:W-:Y:S02]  /*0a00*/  USHF.L.U32 UR8, UR8, 0x1, URZ ;  /* 0x0000000108087899 */ /* 0x000fe400080006ff */
[----:B-1----:R-:W-:Y:S02]  /*0a10*/  ULEA UR6, UR6, UR5, 0x18 ;  /* 0x0000000506067291 */ /* 0x002fe4000f8ec0ff */
[----:B------:R-:W-:-:S04]  /*0a20*/  UIADD3 UR4, UPT, UPT, -UR4, 0x100000, URZ ;  /* 0x0010000004047890 */ /* 0x000fc8000fffe1ff */
[----:B------:R-:W-:Y:S02]  /*0a30*/  USHF.L.U32 UR5, UR4, 0xb, URZ ;  /* 0x0000000b04057899 */ /* 0x000fe400080006ff */
[----:B------:R-:W-:Y:S01]  /*0a40*/  USHF.L.U32 UR4, UR4, 0x1, URZ ;  /* 0x0000000104047899 */ /* 0x000fe200080006ff */
[----:B------:R-:W1:Y:S03]  /*0a50*/  FENCE.VIEW.ASYNC.S ;  /* 0x00000000000073c6 */ /* 0x000e660000000000 */
[----:B-1----:R2:W1:Y:S08]  /*0a60*/  SYNCS.EXCH.64 URZ, [UR6+0x90], UR8 ;  /* 0x0000900806ff75b2 */ /* 0x0024700008000100 */
[----:B------:R2:W1:Y:S01]  /*0a70*/  SYNCS.EXCH.64 URZ, [UR6+0xa0], UR4 ;  /* 0x0000a00406ff75b2 */ /* 0x0004620008000100 */
[----:B------:R2:W1:Y:S01]  /*0a80*/  SYNCS.EXCH.64 URZ, [UR6+0x98], UR8 ;  /* 0x0000980806ff75b2 */ /* 0x0004620008000100 */
[----:B------:R2:W1:Y:S02]  /*0a90*/  SYNCS.EXCH.64 URZ, [UR6+0xa8], UR4 ;  /* 0x0000a80406ff75b2 */ /* 0x0004640008000100 */
[----:B--2---:R-:W-:Y:S01]  /*0aa0*/  NOP ;  /* 0x0000000000007918 */ /* 0x004fe20000000000 */
.L_x_12:
        /* <DEDUP_REMOVED lines=26> */
.L_x_13:
[----:B------:R-:W2:Y:S01]  /*0c50*/  SHFL.IDX PT, R2, R82, RZ, 0x1f ;  /* 0x00001fff52027589 */ /* 0x000ea200000e0000 */
[----:B------:R-:W-:Y:S01]  /*0c60*/  NOP ;  /* 0x0000000000007918 */ /* 0x000fe20000000000 */
[----:B--2---:R-:W-:-:S13]  /*0c70*/  ISETP.NE.AND P0, PT, R2, 0x3, PT ;  /* 0x000000030200780c */ /* 0x004fda0003f05270 */
[----:B------:R-:W-:Y:S05]  /*0c80*/  @P0 BRA `(.L_x_14) ;  /* 0x0000000000380947 */ /* 0x000fea0003800000 */
[----:B------:R-:W2:Y:S01]  /*0c90*/  S2UR UR5, SR_CgaCtaId ;  /* 0x00000000000579c3 */ /* 0x000ea20000008800 */
[----:B-1----:R-:W-:Y:S01]  /*0ca0*/  UMOV UR4, 0x400 ;  /* 0x0000040000047882 */ /* 0x002fe20000000000 */
[----:B------:R-:W-:Y:S01]  /*0cb0*/  UMOV UR6, 0x20 ;  /* 0x0000002000067882 */ /* 0x000fe20000000000 */
[----:B------:R-:W-:Y:S01]  /*0cc0*/  ELECT P0, URZ, PT ;  /* 0x0000000000ff782f */ /* 0x000fe20003800000 */
[----:B------:R-:W-:-:S04]  /*0cd0*/  UIADD3 UR6, UPT, UPT, -UR6, 0x100000, URZ ;  /* 0x0010000006067890 */ /* 0x000fc8000fffe1ff */
[----:B------:R-:W-:Y:S02]  /*0ce0*/  USHF.L.U32 UR7, UR6, 0xb, URZ ;  /* 0x0000000b06077899 */ /* 0x000fe400080006ff */
[----:B------:R-:W-:Y:S02]  /*0cf0*/  USHF.L.U32 UR6, UR6, 0x1, URZ ;  /* 0x0000000106067899 */ /* 0x000fe400080006ff */
[----:B--2---:R-:W-:Y:S01]  /*0d00*/  ULEA UR4, UR5, UR4, 0x18 ;  /* 0x0000000405047291 */ /* 0x004fe2000f8ec0ff */
[----:B------:R-:W1:Y:S11]  /*0d10*/  FENCE.VIEW.ASYNC.S ;  /* 0x00000000000073c6 */ /* 0x000e760000000000 */
[----:B-1----:R2:W1:Y:S01]  /*0d20*/  SYNCS.EXCH.64 URZ, [UR4+0xf0], UR6 ;  /* 0x0000f00604ff75b2 */ /* 0x0024620008000100 */
[----:B------:R2:W1:Y:S01]  /*0d30*/  SYNCS.EXCH.64 URZ, [UR4+0x100], UR6 ;  /* 0x0001000604ff75b2 */ /* 0x0004620008000100 */
[----:B------:R2:W1:Y:S01]  /*0d40*/  SYNCS.EXCH.64 URZ, [UR4+0xf8], UR6 ;  /* 0x0000f80604ff75b2 */ /* 0x0004620008000100 */
[----:B------:R2:W1:Y:S02]  /*0d50*/  SYNCS.EXCH.64 URZ, [UR4+0x108], UR6 ;  /* 0x0001080604ff75b2 */ /* 0x0004640008000100 */
[----:B--2---:R-:W-:Y:S01]  /*0d60*/  NOP ;  /* 0x0000000000007918 */ /* 0x004fe20000000000 */
.L_x_14:
[----:B-1----:R-:W1:Y:S01]  /*0d70*/  LDCU UR4, c[0x0][0x36c] ;  /* 0x00006d80ff0477ac */ /* 0x002e620008000800 */
[----:B------:R-:W-:Y:S01]  /*0d80*/  ISETP.NE.OR P3, PT, R0, 0x2, !P3 ;  /* 0x000000020000780c */ /* 0x000fe20005f65670 */
[----:B------:R-:W-:Y:S01]  /*0d90*/  NOP ;  /* 0x0000000000007918 */ /* 0x000fe20000000000 */
[----:B------:R-:W-:Y:S01]  /*0da0*/  LOP3.LUT R0, R94, 0x1f, RZ, 0xc0, !PT ;  /* 0x0000001f5e007812 */ /* 0x000fe200078ec0ff */
[----:B------:R-:W-:Y:S02]  /*0db0*/  UISETP.NE.AND UP4, UPT, UR17, URZ, UPT ;  /* 0x000000ff1100728c */ /* 0x000fe4000bf85270 */
[----:B-1----:R-:W-:-:S09]  /*0dc0*/  UISETP.EQ.U32.AND UP5, UPT, UR4, 0x1, UPT ;  /* 0x000000010400788c */ /* 0x002fd2000bfa2070 */
[----:B------:R-:W-:Y:S05]  /*0dd0*/  BRA.U !UP5, `(.L_x_15) ;  /* 0x000000010d087547 */ /* 0x000fea000b800000 */
[----:B---34-:R-:W-:Y:S01]  /*0de0*/  UCGABAR_ARV ;  /* 0x00000000000079c7 */ /* 0x018fe20008000000 */
[----:B------:R-:W-:Y:S05]  /*0df0*/  BRA `(.L_x_16) ;  /* 0x0000000000047947 */ /* 0x000fea0003800000 */
.L_x_15:
[----:B---34-:R-:W-:Y:S01]  /*0e00*/  NOP ;  /* 0x0000000000007918 */ /* 0x018fe20000000000 */
.L_x_16:
[----:B------:R-:W1:Y:S01]  /*0e10*/  S2UR UR7, SR_CTAID.X ;  /* 0x00000000000779c3 */ /* 0x000e620000002500 */
[----:B------:R-:W-:-:S05]  /*0e20*/  CS2R.32 R84, SR_CgaSize ;  /* 0x0000000000547805 */ /* 0x000fca0000008a00 */
[----:B------:R-:W-:-:S05]  /*0e30*/  IMAD R84, R84, -0xa0, RZ ;  /* 0xffffff6054547824 */ /* 0x000fca00078e02ff */
[----:B------:R-:W-:-:S14]  /*0e40*/  R2UR UR5, R84 ;  /* 0x00000000540572ca */ /* 0x000fdc00000e0000 */
[----:B------:R-:W2:Y:S01]  /*0e50*/  LDCU UR5, c[0x0][UR5+0x2b0] ;  /* 0x00005600050577ac */ /* 0x000ea20008000800 */
[----:B------:R-:W-:-:S05]  /*0e60*/  CS2R.32 R84, SR_CgaSize ;  /* 0x0000000000547805 */ /* 0x000fca0000008a00 */
[----:B------:R-:W-:-:S05]  /*0e70*/  IMAD R84, R84, -0xa0, RZ ;  /* 0xffffff6054547824 */ /* 0x000fca00078e02ff */
[----:B------:R-:W-:-:S14]  /*0e80*/  R2UR UR4, R84 ;  /* 0x00000000540472ca */ /* 0x000fdc00000e0000 */
[----:B------:R-:W3:Y:S01]  /*0e90*/  LDCU UR4, c[0x0][UR4+0x2b4] ;  /* 0x00005680040477ac */ /* 0x000ee20008000800 */
[----:B------:R-:W4:Y:S01]  /*0ea0*/  S2UR UR8, SR_CTAID.Y ;  /* 0x00000000000879c3 */ /* 0x000f220000002600 */
[----:B------:R-:W-:-:S05]  /*0eb0*/  CS2R.32 R84, SR_CgaSize ;  /* 0x0000000000547805 */ /* 0x000fca0000008a00 */
[----:B------:R-:W-:-:S05]  /*0ec0*/  IMAD R84, R84, -0xa0, RZ ;  /* 0xffffff6054547824 */ /* 0x000fca00078e02ff */
[----:B------:R-:W-:-:S14]  /*0ed0*/  R2UR UR9, R84 ;  /* 0x00000000540972ca */ /* 0x000fdc00000e0000 */
[----:B------:R-:W3:Y:S01]  /*0ee0*/  LDCU UR9, c[0x0][UR9+0x2a0] ;  /* 0x00005400090977ac */ /* 0x000ee20008000800 */
[----:B------:R-:W-:-:S05]  /*0ef0*/  CS2R.32 R84, SR_CgaSize ;  /* 0x0000000000547805 */ /* 0x000fca0000008a00 */
[----:B------:R-:W-:-:S05]  /*0f00*/  IMAD R84, R84, -0xa0, RZ ;  /* 0xffffff6054547824 */ /* 0x000fca00078e02ff */
[----:B------:R-:W-:-:S14]  /*0f10*/  R2UR UR10, R84 ;  /* 0x00000000540a72ca */ /* 0x000fdc00000e0000 */
[----:B------:R-:W3:Y:S01]  /*0f20*/  LDCU UR10, c[0x0][UR10+0x2a4] ;  /* 0x000054800a0a77ac */ /* 0x000ee20008000800 */
[----:B------:R-:W3:Y:S01]  /*0f30*/  S2UR UR11, SR_CgaCtaId ;  /* 0x00000000000b79c3 */ /* 0x000ee20000008800 */
[----:B------:R-:W3:Y:S01]  /*0f40*/  LDCU UR21, c[0x0][0xb24] ;  /* 0x00016480ff1577ac */ /* 0x000ee20008000800 */
[----:B------:R-:W3:Y:S01]  /*0f50*/  LDCU UR42, c[0x0][0xb24] ;  /* 0x00016480ff2a77ac */ /* 0x000ee20008000800 */
[----:B-1----:R-:W-:-:S05]  /*0f60*/  I2FP.F32.U32 R3, UR7 ;  /* 0x0000000700037c45 */ /* 0x002fca0008201000 */
[----:B------:R-:W1:Y:S01]  /*0f70*/  S2UR UR36, SR_CTAID.Z ;  /* 0x00000000002479c3 */ /* 0x000e620000002700 */
[----:B------:R-:W1:Y:S01]  /*0f80*/  LDCU UR27, c[0x0][0xb30] ;  /* 0x00016600ff1b77ac */ /* 0x000e620008000800 */
[----:B--2---:R-:W-:Y:S01]  /*0f90*/  FMUL R3, R3, UR5 ;  /* 0x0000000503037c20 */ /* 0x004fe20008400000 */
[----:B------:R-:W-:Y:S01]  /*0fa0*/  UMOV UR16, UR7 ;  /* 0x0000000700107c82 */ /* 0x000fe20008000000 */
[----:B----4-:R-:W-:Y:S01]  /*0fb0*/  I2FP.F32.U32 R2, UR8 ;  /* 0x0000000800027c45 */ /* 0x010fe20008201000 */
[----:B------:R-:W-:-:S03]  /*0fc0*/  UMOV UR20, UR8 ;  /* 0x0000000800147c82 */ /* 0x000fc60008000000 */
[----:B------:R-:W2:Y:S01]  /*0fd0*/  F2I.U32.TRUNC.NTZ R3, R3 ;  /* 0x0000000300037305 */ /* 0x000ea2000020f000 */
[----:B---3--:R-:W-:Y:S01]  /*0fe0*/  UISETP.GE.AND UP2, UPT, UR21, 0x1, UPT ;  /* 0x000000011500788c */ /* 0x008fe2000bf46270 */
[----:B------:R-:W-:Y:S01]  /*0ff0*/  FMUL R2, R2, UR4 ;  /* 0x0000000402027c20 */ /* 0x000fe20008400000 */
[----:B------:R-:W-:-:S05]  /*1000*/  USHF.L.U32 UR28, UR11, 0xa, URZ ;  /* 0x0000000a0b1c7899 */ /* 0x000fca00080006ff */
[----:B------:R-:W3:Y:S01]  /*1010*/  F2I.U32.TRUNC.NTZ R2, R2 ;  /* 0x0000000200027305 */ /* 0x000ee2000020f000 */
[----:B--2---:R-:W-:Y:S02]  /*1020*/  R2UR UR4, R3 ;  /* 0x00000000030472ca */ /* 0x004fe400000e0000 */
[----:B---3--:R-:W-:Y:S02]  /*1030*/  R2UR UR6, R2 ;  /* 0x00000000020672ca */ /* 0x008fe400000e0000 */
[----:B------:R-:W-:-:S09]  /*1040*/  PRMT R2, RZ, 0x7610, R2 ;  /* 0x00007610ff027816 */ /* 0x000fd20000000002 */
[----:B------:R-:W-:-:S04]  /*1050*/  UIADD3 UR5, UPT, UPT, -UR4, URZ, URZ ;  /* 0x000000ff04057290 */ /* 0x000fc8000fffe1ff */
[----:B------:R-:W-:Y:S02]  /*1060*/  UIMAD UR5, UR9, UR5, UR7 ;  /* 0x00000005090572a4 */ /* 0x000fe4000f8e0207 */
[----:B------:R-:W-:-:S04]  /*1070*/  UIADD3 UR4, UPT, UPT, -UR6, URZ, URZ ;  /* 0x000000ff06047290 */ /* 0x000fc8000fffe1ff */
[----:B------:R-:W-:Y:S01]  /*1080*/  IMAD.U32 R84, RZ, RZ, UR5 ;  /* 0x00000005ff547e24 */ /* 0x000fe2000f8e00ff */
[----:B------:R-:W-:-:S06]  /*1090*/  UIMAD UR4, UR10, UR4, UR8 ;  /* 0x000000040a0472a4 */ /* 0x000fcc000f8e0208 */
[----:B------:R-:W-:Y:S01]  /*10a0*/  IMAD.U32 R83, RZ, RZ, UR4 ;  /* 0x00000004ff537e24 */ /* 0x000fe2000f8e00ff */
[----:B-1----:R-:W-:Y:S06]  /*10b0*/  BRA.U UP4, `(.L_x_17) ;  /* 0x00000001042c7547 */ /* 0x002fec000b800000 */
[----:B------:R-:W-:Y:S02]  /*10c0*/  R2UR UR5, R83 ;  /* 0x00000000530572ca */ /* 0x000fe400000e0000 */
[----:B------:R-:W-:-:S11]  /*10d0*/  R2UR UR4, R84 ;  /* 0x00000000540472ca */ /* 0x000fd600000e0000 */
[----:B------:R-:W-:Y:S02]  /*10e0*/  UISETP.NE.AND UP0, UPT, UR5, URZ, UPT ;  /* 0x000000ff0500728c */ /* 0x000fe4000bf05270 */
[----:B------:R-:W-:Y:S02]  /*10f0*/  UISETP.NE.AND UP1, UPT, UR5, 0x1, UPT ;  /* 0x000000010500788c */ /* 0x000fe4000bf25270 */
[----:B------:R-:W-:-:S04]  /*1100*/  UISETP.EQ.OR UP0, UPT, UR4, URZ, !UP0 ;  /* 0x000000ff0400728c */ /* 0x000fc8000c702670 */
[----:B------:R-:W-:Y:S02]  /*1110*/  USEL UR5, URZ, 0x1, !UP0 ;  /* 0x00000001ff057887 */ /* 0x000fe4000c000000 */
[----:B------:R-:W-:Y:S02]  /*1120*/  UISETP.NE.AND UP0, UPT, UR4, URZ, UPT ;  /* 0x000000ff0400728c */ /* 0x000fe4000bf05270 */
[----:B------:R-:W-:-:S04]  /*1130*/  USEL UR4, URZ, 0x2, UP1 ;  /* 0x00000002ff047887 */ /* 0x000fc80008800000 */
[----:B------:R-:W-:-:S04]  /*1140*/  USEL UR4, UR4, 0x2, UP0 ;  /* 0x0000000204047887 */ /* 0x000fc80008000000 */
[----:B------:R-:W-:-:S06]  /*1150*/  UIADD3 UR4, UPT, UPT, UR5, UR4, URZ ;  /* 0x0000000405047290 */ /* 0x000fcc000fffe0ff */
[----:B------:R-:W-:Y:S02]  /*1160*/  IMAD.U32 R2, RZ, RZ, UR4 ;  /* 0x00000004ff027e24 */ /* 0x000fe4000f8e00ff */
.L_x_17:
[----:B------:R-:W-:Y:S05]  /*1170*/  BRA.U !UP2, `(.L_x_18) ;  /* 0x000000010ad47547 */ /* 0x000fea000b800000 */
[----:B------:R-:W1:Y:S01]  /*1180*/  LDCU.128 UR12, c[0x0][0xb10] ;  /* 0x00016200ff0c77ac */ /* 0x000e620008000c00 */
[----:B------:R-:W2:Y:S01]  /*1190*/  LDCU UR6, c[0x0][0x370] ;  /* 0x00006e00ff0677ac */ /* 0x000ea20008000800 */
[----:B------:R-:W3:Y:S01]  /*11a0*/  LDCU UR5, c[0x0][0x374] ;  /* 0x00006e80ff0577ac */ /* 0x000ee20008000800 */
[----:B------:R-:W4:Y:S01]  /*11b0*/  LDCU UR26, c[0x0][0xb0c] ;  /* 0x00016180ff1a77ac */ /* 0x000f220008000800 */
[----:B------:R-:W4:Y:S01]  /*11c0*/  LDCU UR4, c[0x0][0xb20] ;  /* 0x00016400ff0477ac */ /* 0x000f220008000800 */
[----:B------:R-:W4:Y:S01]  /*11d0*/  LDCU.64 UR8, c[0x0][0xb28] ;  /* 0x00016500ff0877ac */ /* 0x000f220008000a00 */
[----:B-1----:R-:W-:Y:S02]  /*11e0*/  UISETP.NE.AND UP0, UPT, UR14, 0x1, UPT ;  /* 0x000000010e00788c */ /* 0x002fe4000bf05270 */
[----:B---3--:R-:W-:Y:S02]  /*11f0*/  UIMAD.WIDE.U32 UR10, UR5, UR15, URZ ;  /* 0x0000000f050a72a5 */ /* 0x008fe4000f8e00ff */
[----:B--2---:R-:W-:-:S02]  /*1200*/  UIMAD.WIDE.U32 UR22, UR6, UR12, URZ ;  /* 0x0000000c061672a5 */ /* 0x004fc4000f8e00ff */
[----:B----4-:R-:W-:Y:S02]  /*1210*/  UISETP.NE.AND UP1, UPT, UR26, 0x1, UPT ;  /* 0x000000011a00788c */ /* 0x010fe4000bf25270 */
[----:B------:R-:W-:Y:S01]  /*1220*/  UISETP.NE.AND UP2, UPT, UR21, 0x1, UPT ;  /* 0x000000011500788c */ /* 0x000fe2000bf45270 */
[----:B------:R-:W-:Y:S02]  /*1230*/  UMOV UR10, UR11 ;  /* 0x0000000b000a7c82 */ /* 0x000fe40008000000 */
[----:B------:R-:W-:Y:S01]  /*1240*/  UMOV UR22, UR23 ;  /* 0x0000001700167c82 */ /* 0x000fe20008000000 */
[----:B------:R-:W-:Y:S02]  /*1250*/  @UP0 USHF.R.U32.HI UR5, URZ, UR4, UR10 ;  /* 0x00000004ff050299 */ /* 0x000fe4000801160a */
[----:B------:R-:W-:Y:S02]  /*1260*/  UIMAD.WIDE.U32 UR24, UR20, UR15, URZ ;  /* 0x0000000f141872a5 */ /* 0x000fe4000f8e00ff */
[----:B------:R-:W-:-:S02]  /*1270*/  UIMAD.WIDE.U32 UR10, UR5, UR8, URZ ;  /* 0x00000008050a72a5 */ /* 0x000fc4000f8e00ff */
[----:B------:R-:W-:Y:S02]  /*1280*/  @UP1 USHF.R.U32.HI UR6, URZ, UR13, UR22 ;  /* 0x0000000dff061299 */ /* 0x000fe40008011616 */
[----:B------:R-:W-:Y:S02]  /*1290*/  UIMAD.WIDE.U32 UR18, UR16, UR12, URZ ;  /* 0x0000000c101272a5 */ /* 0x000fe4000f8e00ff */
[----:B------:R-:W-:Y:S01]  /*12a0*/  UIMAD.WIDE.U32 UR22, UR6, UR8, URZ ;  /* 0x00000008061672a5 */ /* 0x000fe2000f8e00ff */
[----:B------:R-:W-:Y:S01]  /*12b0*/  UMOV UR24, UR25 ;  /* 0x0000001900187c82 */ /* 0x000fe20008000000 */
[----:B------:R-:W-:Y:S01]  /*12c0*/  UMOV UR10, UR11 ;  /* 0x0000000b000a7c82 */ /* 0x000fe20008000000 */
[----:B------:R-:W-:Y:S02]  /*12d0*/  USHF.R.U32.HI UR24, URZ, UR4, UR24 ;  /* 0x00000004ff187299 */ /* 0x000fe40008011618 */
[----:B------:R-:W-:Y:S02]  /*12e0*/  @UP2 USHF.R.U32.HI UR5, URZ, UR9, UR10 ;  /* 0x00000009ff052299 */ /* 0x000fe4000801160a */
[----:B------:R-:W-:Y:S01]  /*12f0*/  UMOV UR7, UR23 ;  /* 0x0000001700077c82 */ /* 0x000fe20008000000 */
[----:B------:R-:W-:Y:S01]  /*1300*/  UMOV UR18, UR19 ;  /* 0x0000001300127c82 */ /* 0x000fe20008000000 */
[----:B------:R-:W-:-:S02]  /*1310*/  @UP2 USHF.R.U32.HI UR6, URZ, UR9, UR7 ;  /* 0x00000009ff062299 */ /* 0x000fc40008011607 */
[----:B------:R-:W-:Y:S02]  /*1320*/  USHF.R.U32.HI UR18, URZ, UR13, UR18 ;  /* 0x0000000dff127299 */ /* 0x000fe40008011612 */
[----:B------:R-:W-:Y:S02]  /*1330*/  USEL UR4, UR20, UR24, !UP0 ;  /* 0x0000001814047287 */ /* 0x000fe4000c000000 */
[----:B------:R-:W-:Y:S02]  /*1340*/  UIMAD UR7, UR5, UR21, URZ ;  /* 0x00000015050772a4 */ /* 0x000fe4000f8e02ff */
[----:B------:R-:W-:Y:S02]  /*1350*/  USEL UR5, UR16, UR18, !UP1 ;  /* 0x0000001210057287 */ /* 0x000fe4000c800000 */
[----:B------:R-:W-:Y:S02]  /*1360*/  UIMAD UR12, UR6, UR21, URZ ;  /* 0x00000015060c72a4 */ /* 0x000fe4000f8e02ff */
[----:B------:R-:W-:-:S02]  /*1370*/  UISETP.GE.AND UP0, UPT, UR4, UR7, UPT ;  /* 0x000000070400728c */ /* 0x000fc4000bf06270 */
[----:B------:R-:W-:Y:S02]  /*1380*/  UIMAD.WIDE.U32 UR10, UR4, UR8, URZ ;  /* 0x00000008040a72a5 */ /* 0x000fe4000f8e00ff */
[----:B------:R-:W-:Y:S02]  /*1390*/  UISETP.GE.OR UP0, UPT, UR5, UR12, UP0 ;  /* 0x0000000c0500728c */ /* 0x000fe40008706670 */
[----:B------:R-:W-:Y:S02]  /*13a0*/  UIMAD.WIDE.U32 UR12, UR5, UR8, URZ ;  /* 0x00000008050c72a5 */ /* 0x000fe4000f8e00ff */
[----:B------:R-:W-:Y:S01]  /*13b0*/  UIADD3 UR10, UPT, UPT, -UR4, URZ, URZ ;  /* 0x000000ff040a7290 */ /* 0x000fe2000fffe1ff */
[----:B------:R-:W-:Y:S01]  /*13c0*/  UMOV UR8, UR11 ;  /* 0x0000000b00087c82 */ /* 0x000fe20008000000 */
[----:B------:R-:W-:Y:S02]  /*13d0*/  UIADD3 UR11, UPT, UPT, -UR5, URZ, URZ ;  /* 0x000000ff050b7290 */ /* 0x000fe4000fffe1ff */
[----:B------:R-:W-:-:S03]  /*13e0*/  USHF.R.U32.HI UR8, URZ, UR9, UR8 ;  /* 0x00000009ff087299 */ /* 0x000fc60008011608 */
[----:B------:R-:W-:Y:S01]  /*13f0*/  @!UP0 UMOV UR7, UR13 ;  /* 0x0000000d00078c82 */ /* 0x000fe20008000000 */
[----:B------:R-:W-:Y:S02]  /*1400*/  UIMAD UR20, UR14, UR10, UR20 ;  /* 0x0000000a0e1472a4 */ /* 0x000fe4000f8e0214 */
[----:B------:R-:W-:Y:S02]  /*1410*/  USEL UR8, UR4, UR8, !UP2 ;  /* 0x0000000804087287 */ /* 0x000fe4000d000000 */
[----:B------:R-:W-:Y:S02]  /*1420*/  @!UP0 USHF.R.U32.HI UR7, URZ, UR9, UR7 ;  /* 0x00000009ff078299 */ /* 0x000fe40008011607 */
[----:B------:R-:W-:Y:S02]  /*1430*/  UIADD3 UR9, UPT, UPT, -UR8, URZ, URZ ;  /* 0x000000ff08097290 */ /* 0x000fe4000fffe1ff */
[----:B------:R-:W-:Y:S02]  /*1440*/  @!UP0 USEL UR7, UR5, UR7, !UP2 ;  /* 0x0000000705078287 */ /* 0x000fe4000d000000 */
[----:B------:R-:W-:-:S02]  /*1450*/  UIMAD UR9, UR21, UR9, UR4 ;  /* 0x00000009150972a4 */ /* 0x000fc4000f8e0204 */
[----:B------:R-:W-:Y:S02]  /*1460*/  @!UP0 UIADD3 UR8, UPT, UPT, UR8, -UR7, URZ ;  /* 0x8000000708088290 */ /* 0x000fe4000fffe0ff */
[----:B------:R-:W-:Y:S02]  /*1470*/  @!UP0 UIMAD UR6, UR9, UR6, UR7 ;  /* 0x00000006090682a4 */ /* 0x000fe4000f8e0207 */
[----:B------:R-:W-:Y:S02]  /*1480*/  @!UP0 UIMAD UR4, UR8, UR21, UR5 ;  /* 0x00000015080482a4 */ /* 0x000fe4000f8e0205 */
[----:B------:R-:W-:Y:S02]  /*1490*/  UIMAD UR16, UR26, UR11, UR16 ;  /* 0x0000000b1a1072a4 */ /* 0x000fe4000f8e0210 */
[----:B------:R-:W-:Y:S01]  /*14a0*/  UIMAD UR20, UR4, UR14, UR20 ;  /* 0x0000000e041472a4 */ /* 0x000fe2000f8e0214 */
[----:B------:R-:W-:Y:S02]  /*14b0*/  @!UP0 UMOV UR5, UR6 ;  /* 0x0000000600058c82 */ /* 0x000fe40008000000 */
[----:B------:R-:W-:-:S12]  /*14c0*/  UIMAD UR16, UR5, UR26, UR16 ;  /* 0x0000001a051072a4 */ /* 0x000fd8000f8e0210 */
.L_x_18:
[----:B------:R-:W-:Y:S02]  /*14d0*/  UISETP.NE.AND UP1, UPT, UR27, 0x1, UPT ;  /* 0x000000011b00788c */ /* 0x000fe4000bf25270 */
[----:B------:R-:W-:Y:S02]  /*14e0*/  UISETP.NE.AND UP0, UPT, UR17, 0x2, UPT ;  /* 0x000000021100788c */ /* 0x000fe4000bf05270 */
[----:B------:R-:W-:-:S05]  /*14f0*/  ULOP3.LUT UR28, UR28, 0x400, URZ, 0xc0, !UPT ;  /* 0x000004001c1c7892 */ /* 0x000fca000f8ec0ff */
[----:B------:R-:W-:Y:S07]  /*1500*/  BRA.U UP1, `(.L_x_19) ;  /* 0x0000000101447547 */ /* 0x000fee000b800000 */
[----:B------:R-:W1:Y:S01]  /*1510*/  LDCU.128 UR8, c[0x0][0xb10] ;  /* 0x00016200ff0877ac */ /* 0x000e620008000c00 */
[----:B------:R-:W2:Y:S01]  /*1520*/  LDCU UR12, c[0x0][0xb0c] ;  /* 0x00016180ff0c77ac */ /* 0x000ea20008000800 */
[----:B------:R-:W3:Y:S01]  /*1530*/  LDCU UR13, c[0x0][0xb20] ;  /* 0x00016400ff0d77ac */ /* 0x000ee20008000800 */
[----:B-1----:R-:W-:Y:S02]  /*1540*/  UIMAD.WIDE.U32 UR6, UR16, UR8, URZ ;  /* 0x00000008100672a5 */ /* 0x002fe4000f8e00ff */
[----:B------:R-:W-:Y:S02]  /*1550*/  UIMAD.WIDE.U32 UR4, UR20, UR11, URZ ;  /* 0x0000000b140472a5 */ /* 0x000fe4000f8e00ff */
[----:B--2---:R-:W-:Y:S02]  /*1560*/  UISETP.NE.AND UP2, UPT, UR12, 0x1, UPT ;  /* 0x000000010c00788c */ /* 0x004fe4000bf45270 */
[----:B------:R-:W-:Y:S01]  /*1570*/  UISETP.NE.AND UP1, UPT, UR10, 0x1, UPT ;  /* 0x000000010a00788c */ /* 0x000fe2000bf25270 */
[----:B------:R-:W-:-:S02]  /*1580*/  UMOV UR6, UR7 ;  /* 0x0000000700067c82 */ /* 0x000fc40008000000 */
[----:B------:R-:W-:Y:S01]  /*1590*/  UMOV UR4, UR5 ;  /* 0x0000000500047c82 */ /* 0x000fe20008000000 */
[----:B------:R-:W-:Y:S02]  /*15a0*/  USHF.R.U32.HI UR6, URZ, UR9, UR6 ;  /* 0x00000009ff067299 */ /* 0x000fe40008011606 */
[----:B---3--:R-:W-:Y:S02]  /*15b0*/  USHF.R.U32.HI UR4, URZ, UR13, UR4 ;  /* 0x0000000dff047299 */ /* 0x008fe40008011604 */
[----:B------:R-:W-:Y:S02]  /*15c0*/  USEL UR5, UR16, UR6, !UP2 ;  /* 0x0000000610057287 */ /* 0x000fe4000d000000 */
[----:B------:R-:W-:-:S04]  /*15d0*/  USEL UR4, UR20, UR4, !UP1 ;  /* 0x0000000414047287 */ /* 0x000fc8000c800000 */
[----:B------:R-:W-:Y:S02]  /*15e0*/  UIADD3 UR6, UPT, UPT, UR5, -UR4, URZ ;  /* 0x8000000405067290 */ /* 0x000fe4000fffe0ff */
[----:B------:R-:W-:Y:S02]  /*15f0*/  UIADD3 UR4, UPT, UPT, -UR5, UR4, URZ ;  /* 0x0000000405047290 */ /* 0x000fe4000fffe1ff */
[----:B------:R-:W-:Y:S02]  /*1600*/  UIMAD UR20, UR6, UR10, UR20 ;  /* 0x0000000a061472a4 */ /* 0x000fe4000f8e0214 */
[----:B------:R-:W-:-:S12]  /*1610*/  UIMAD UR16, UR4, UR12, UR16 ;  /* 0x0000000c041072a4 */ /* 0x000fd8000f8e0210 */
.L_x_19:
[----:B------:R-:W-:Y:S05]  /*1620*/  BRA.U !UP5, `(.L_x_20) ;  /* 0x000000010d0c7547 */ /* 0x000fea000b800000 */
[----:B------:R-:W-:Y:S01]  /*1630*/  UCGABAR_WAIT ;  /* 0x0000000000007dc7 */ /* 0x000fe20008000000 */
[----:B------:R-:W-:Y:S01]  /*1640*/  CCTL.IVALL ;  /* 0x00000000ff00798f */ /* 0x000fe20002000000 */
[----:B------:R-:W-:Y:S05]  /*1650*/  BRA `(.L_x_21) ;  /* 0x0000000000047947 */ /* 0x000fea0003800000 */
.L_x_20:
[----:B------:R-:W-:Y:S06]  /*1660*/  BAR.SYNC.DEFER_BLOCKING 0x0 ;  /* 0x0000000000007b1d */ /* 0x000fec0000010000 */
.L_x_21:
[----:B------:R-:W-:Y:S05]  /*1670*/  BRA.U UP0, `(.L_x_22) ;  /* 0x0000001100c47547 */ /* 0x000fea000b800000 */
[----:B------:R-:W1:Y:S01]  /*1680*/  LDCU UR6, c[0x0][0x38c] ;  /* 0x00007180ff0677ac */ /* 0x000e620008000800 */
[----:B------:R-:W2:Y:S01]  /*1690*/  S2UR UR8, SR_CgaCtaId ;  /* 0x00000000000879c3 */ /* 0x000ea20000008800 */
[----:B------:R-:W-:Y:S01]  /*16a0*/  PLOP3.LUT P1, PT, PT, PT, UP3, 0x80, 0x8 ;  /* 0x000000000008781c */ /* 0x000fe20003f2f038 */
[----:B------:R-:W-:Y:S01]  /*16b0*/  IMAD.MOV.U32 R12, RZ, RZ, 0x1 ;  /* 0x00000001ff0c7424 */ /* 0x000fe200078e00ff */
[----:B------:R-:W-:Y:S01]  /*16c0*/  UMOV UR7, 0x400 ;  /* 0x0000040000077882 */ /* 0x000fe20000000000 */
[----:B------:R-:W-:Y:S01]  /*16d0*/  UISETP.NE.AND UP1, UPT, UR17, URZ, UPT ;  /* 0x000000ff1100728c */ /* 0x000fe2000bf25270 */
[----:B------:R-:W-:Y:S02]  /*16e0*/  ISETP.EQ.OR P2, PT, R0, RZ, P3 ;  /* 0x000000ff0000720c */ /* 0x000fe40001f42670 */
[----:B------:R-:W-:Y:S02]  /*16f0*/  CS2R R10, SRZ ;  /* 0x00000000000a7805 */ /* 0x000fe4000001ff00 */
[----:B------:R-:W-:Y:S01]  /*1700*/  PLOP3.LUT P1, PT, P1, PT, PT, 0x8, 0x80 ;  /* 0x000000000080781c */ /* 0x000fe20000f2e170 */
[----:B------:R-:W-:Y:S01]  /*1710*/  IMAD.MOV.U32 R9, RZ, RZ, RZ ;  /* 0x000000ffff097224 */ /* 0x000fe200078e00ff */
[----:B------:R-:W3:Y:S01]  /*1720*/  LDCU UR40, c[0x0][0x370] ;  /* 0x00006e00ff2877ac */ /* 0x000ee20008000800 */
[----:B------:R-:W-:Y:S01]  /*1730*/  IMAD.MOV.U32 R8, RZ, RZ, 0x1 ;  /* 0x00000001ff087424 */ /* 0x000fe200078e00ff */
[----:B------:R-:W4:Y:S01]  /*1740*/  LDCU.64 UR26, c[0x0][0x348] ;  /* 0x00006900ff1a77ac */ /* 0x000f220008000a00 */
[----:B-1----:R-:W-:-:S02]  /*1750*/  UIADD3 UR5, UPT, UPT, UR6, 0x1f, URZ ;  /* 0x0000001f06057890 */ /* 0x002fc4000fffe0ff */
[----:B------:R-:W-:Y:S02]  /*1760*/  USHF.R.U32.HI UR45, URZ, 0x5, UR28 ;  /* 0x00000005ff2d7899 */ /* 0x000fe4000801161c */
[----:B------:R-:W-:Y:S02]  /*1770*/  USHF.R.S32.HI UR4, URZ, 0x1f, UR5 ;  /* 0x0000001fff047899 */ /* 0x000fe40008011405 */
[----:B------:R-:W-:Y:S02]  /*1780*/  UIADD3 UR46, UPT, UPT, UR6, 0x3e, URZ ;  /* 0x0000003e062e7890 */ /* 0x000fe4000fffe0ff */
[----:B------:R-:W-:Y:S02]  /*1790*/  ULEA.HI UR4, UR4, UR5, URZ, 0x5 ;  /* 0x0000000504047291 */ /* 0x000fe4000f8f28ff */
[----:B------:R-:W-:Y:S02]  /*17a0*/  UIADD3 UR5, UPT, UPT, UR6, -0x1, URZ ;  /* 0xffffffff06057890 */ /* 0x000fe4000fffe0ff */
[----:B------:R-:W-:-:S02]  /*17b0*/  USHF.R.S32.HI UR43, URZ, 0x5, UR4 ;  /* 0x00000005ff2b7899 */ /* 0x000fc40008011404 */
[----:B------:R-:W-:Y:S02]  /*17c0*/  UISETP.GE.U32.AND UP2, UPT, UR5, -0x3f, UPT ;  /* 0xffffffc10500788c */ /* 0x000fe4000bf46070 */
[----:B------:R-:W-:Y:S02]  /*17d0*/  UISETP.LT.U32.AND UP0, UPT, UR43, 0x4, UPT ;  /* 0x000000042b00788c */ /* 0x000fe4000bf01070 */
[----:B--2---:R-:W-:Y:S02]  /*17e0*/  ULEA UR7, UR8, UR7, 0x18 ;  /* 0x0000000708077291 */ /* 0x004fe4000f8ec0ff */
[----:B------:R-:W-:Y:S02]  /*17f0*/  USEL UR41, UR43, 0x4, UP0 ;  /* 0x000000042b297887 */ /* 0x000fe40008000000 */
[----:B------:R-:W-:Y:S02]  /*1800*/  ULEA UR29, UR28, UR7, 0x1 ;  /* 0x000000071c1d7291 */ /* 0x000fe4000f8e08ff */
[----:B------:R-:W-:-:S02]  /*1810*/  UIADD3 UR21, UPT, UPT, UR41, -0x1, URZ ;  /* 0xffffffff29157890 */ /* 0x000fc4000fffe0ff */
[----:B------:R-:W-:Y:S01]  /*1820*/  @UP2 UIADD3 UR21, UPT, UPT, UR41, URZ, URZ ;  /* 0x000000ff29152290 */ /* 0x000fe2000fffe0ff */
[----:B------:R-:W1:Y:S01]  /*1830*/  LDCU UR39, c[0x0][0x374] ;  /* 0x00006e80ff2777ac */ /* 0x000e620008000800 */
[----:B------:R-:W-:Y:S02]  /*1840*/  USEL UR24, UR48, 0x2, UP1 ;  /* 0x0000000230187887 */ /* 0x000fe40008800000 */
[----:B------:R-:W-:Y:S02]  /*1850*/  UIADD3 UR29, UPT, UPT, UR29, 0x8800, URZ ;  /* 0x000088001d1d7890 */ /* 0x000fe4000fffe0ff */
[----:B------:R-:W-:Y:S02]  /*1860*/  UIADD3 UR44, UPT, UPT, UR43, -UR41, URZ ;  /* 0x800000292b2c7290 */ /* 0x000fe4000fffe0ff */
[----:B------:R-:W-:Y:S01]  /*1870*/  UIADD3 UR21, UPT, UPT, UR21, 0x1, URZ ;  /* 0x0000000115157890 */ /* 0x000fe2000fffe0ff */
[----:B---34-:R-:W-:-:S11]  /*1880*/  UMOV UR5, URZ ;  /* 0x000000ff00057c82 */ /* 0x018fd60008000000 */
.L_x_42:
[----:B------:R-:W2:Y:S02]  /*1890*/  S2UR UR4, SR_CgaCtaId ;  /* 0x00000000000479c3 */ /* 0x000ea40000008800 */
[----:B--2---:R-:W-:-:S09]  /*18a0*/  UISETP.NE.AND UP0, UPT, UR4, URZ, UPT ;  /* 0x000000ff0400728c */ /* 0x004fd2000bf05270 */
[----:B-1----:R-:W-:Y:S05]  /*18b0*/  BRA.U UP0, `(.L_x_23) ;  /* 0x0000000100287547 */ /* 0x002fea000b800000 */
[----:B------:R-:W-:Y:S02]  /*18c0*/  LEA R0, R9, UR7, 0x3 ;  /* 0x0000000709007c11 */ /* 0x000fe4000f8e18ff */
[----:B------:R-:W-:-:S04]  /*18d0*/  SHF.L.U32 R3, R8, 0x1f, RZ ;  /* 0x0000001f08037819 */ /* 0x000fc800000006ff */
[----:B------:R-:W2:Y:S02]  /*18e0*/  SYNCS.PHASECHK.TRANS64.TRYWAIT P0, [R0+URZ+0x100], R3 ;  /* 0x00010003000075a7 */ /* 0x000ea400080011ff */
[----:B--2---:R-:W-:Y:S05]  /*18f0*/  @!P0 BRA `(.L_x_24) ;  /* 0x0000007c000c8947 */ /* 0x004fea0003800000 */
.L_x_138:
[----:B------:R3:W-:Y:S01]  /*1900*/  SYNCS.ARRIVE.TRANS64.A1T0 RZ, [R0+URZ+0xf0], RZ ;  /* 0x0000f0ff00ff79a7 */ /* 0x0007e200081000ff */
[----:B------:R-:W-:-:S05]  /*1910*/  VIADD R9, R9, 0x1 ;  /* 0x0000000109097836 */ /* 0x000fca0000000000 */
[----:B------:R-:W-:-:S04]  /*1920*/  ISETP.NE.AND P0, PT, R9, 0x2, PT ;  /* 0x000000020900780c */ /* 0x000fc80003f05270 */
[----:B--2---:R-:W-:Y:S02]  /*1930*/  SEL R3, RZ, 0x1, P0 ;  /* 0x00000001ff037807 */ /* 0x004fe40000000000 */
[----:B------:R-:W-:Y:S02]  /*1940*/  SEL R9, R9, RZ, P0 ;  /* 0x000000ff09097207 */ /* 0x000fe40000000000 */
[----:B------:R-:W-:-:S07]  /*1950*/  LOP3.LUT R8, R8, R3, RZ, 0x3c, !PT ;  /* 0x0000000308087212 */ /* 0x000fce00078e3cff */
.L_x_23:
[----:B------:R-:W-:Y:S01]  /*1960*/  ULEA UR4, UR5, UR7, 0x3 ;  /* 0x0000000705047291 */ /* 0x000fe2000f8e18ff */
[----:B---3--:R-:W-:Y:S01]  /*1970*/  SHF.L.U32 R0, R12, 0x1f, RZ ;  /* 0x0000001f0c007819 */ /* 0x008fe200000006ff */
[----:B------:R-:W-:Y:S02]  /*1980*/  UISETP.GE.U32.AND UP0, UPT, UR46, 0x3f, UPT ;  /* 0x0000003f2e00788c */ /* 0x000fe4000bf06070 */
[----:B------:R-:W-:Y:S02]  /*1990*/  USHF.L.U32 UR11, UR20, 0x8, URZ ;  /* 0x00000008140b7899 */ /* 0x000fe400080006ff */
[----:B------:R-:W-:Y:S01]  /*19a0*/  ULEA UR35, UR16, UR45, 0x6 ;  /* 0x0000002d10237291 */ /* 0x000fe2000f8e30ff */
[----:B------:R-:W-:Y:S02]  /*19b0*/  UMOV UR13, URZ ;  /* 0x000000ff000d7c82 */ /* 0x000fe40008000000 */
[----:B------:R2:W3:Y:S02]  /*19c0*/  SYNCS.PHASECHK.TRANS64.TRYWAIT P0, [UR4+0x20], R0 ;  /* 0x00002000ff0075a7 */ /* 0x0004e40008001104 */
[----:B------:R-:W-:Y:S07]  /*19d0*/  BRA.U !UP0, `(.L_x_25) ;  /* 0x0000000108c07547 */ /* 0x000fee000b800000 */
[----:B------:R-:W-:Y:S01]  /*19e0*/  UMOV UR6, URZ ;  /* 0x000000ff00067c82 */ /* 0x000fe20008000000 */
[----:B------:R-:W-:-:S05]  /*19f0*/  UMOV UR4, UR5 ;  /* 0x0000000500047c82 */ /* 0x000fca0008000000 */
.L_x_31:
[----:B------:R-:W-:Y:S01]  /*1a00*/  ULEA UR33, UR4, UR7, 0x3 ;  /* 0x0000000704217291 */ /* 0x000fe2000f8e18ff */
[----:B---3--:R-:W-:Y:S01]  /*1a10*/  @!P3 MOV R2, 0x5000 ;  /* 0x000050000002b802 */ /* 0x008fe20000000f00 */
[----:B-1-3--:R-:W-:Y:S10]  /*1a20*/  @P0 BRA `(.L_x_26) ;  /* 0x00000000000c0947 */ /* 0x00aff40003800000 */
[----:B------:R-:W-:-:S04]  /*1a30*/  SHF.L.U32 R3, R12, 0x1f, RZ ;  /* 0x0000001f0c037819 */ /* 0x000fc800000006ff */
[----:B------:R-:W3:Y:S02]  /*1a40*/  SYNCS.PHASECHK.TRANS64.TRYWAIT P0, [UR33+0x20], R3 ;  /* 0x00002003ff0075a7 */ /* 0x000ee40008001121 */
[----:B---3--:R-:W-:Y:S05]  /*1a50*/  @!P0 BRA `(.L_x_27) ;  /* 0x0000007800c88947 */ /* 0x008fea0003800000 */
.L_x_26:
[----:B------:R3:W-:Y:S01]  /*1a60*/  @!P3 SYNCS.ARRIVE.TRANS64 RZ, [UR33], R2 ;  /* 0x00000002ffffb9a7 */ /* 0x0007e20008000021 */
[----:B------:R-:W-:-:S04]  /*1a70*/  ULOP3.LUT UR5, UR24, 0x2, URZ, 0xfc, !UPT ;  /* 0x0000000218057892 */ /* 0x000fc8000f8efcff */
[----:B------:R-:W-:-:S09]  /*1a80*/  UISETP.NE.AND UP0, UPT, UR5, 0x2, UPT ;  /* 0x000000020500788c */ /* 0x000fd2000bf05270 */
[----:B------:R-:W-:Y:S05]  /*1a90*/  BRA.U UP0, `(.L_x_28) ;  /* 0x0000000100047547 */ /* 0x000fea000b800000 */
[----:B-1----:R-:W-:Y:S05]  /*1aa0*/  BPT.TRAP 0x1 ;  /* 0x000000040000795c */ /* 0x002fea0000300000 */
.L_x_28:
[----:B------:R-:W-:Y:S04]  /*1ab0*/  BSSY.RECONVERGENT B0, `(.L_x_29) ;  /* 0x0000003000007945 */ /* 0x000fe80003800200 */
[----:B------:R-:W-:Y:S05]  /*1ac0*/  @P2 BRA `(.L_x_30) ;  /* 0x0000000000042947 */ /* 0x000fea0003800000 */
[----:B-1----:R-:W-:Y:S05]  /*1ad0*/  BPT.TRAP 0x1 ;  /* 0x000000040000795c */ /* 0x002fea0000300000 */
.L_x_30:
[----:B-1----:R-:W-:Y:S05]  /*1ae0*/  BSYNC.RECONVERGENT B0 ;  /* 0x0000000000007941 */ /* 0x002fea0003800200 */
.L_x_29:
[----:B------:R-:W-:Y:S02]  /*1af0*/  UIADD3 UR5, UPT, UPT, UR4, 0x1, URZ ;  /* 0x0000000104057890 */ /* 0x000fe4000fffe0ff */
[----:B------:R-:W-:Y:S02]  /*1b00*/  UIADD3 UR16, UP1, UPT, UR26, 0x80, URZ ;  /* 0x000000801a107890 */ /* 0x000fe4000ff3e0ff */
[----:B------:R-:W-:Y:S02]  /*1b10*/  UISETP.NE.AND UP0, UPT, UR5, 0x4, UPT ;  /* 0x000000040500788c */ /* 0x000fe4000bf05270 */
[----:B------:R-:W-:Y:S02]  /*1b20*/  USHF.L.U32 UR34, UR6, 0x5, URZ ;  /* 0x0000000506227899 */ /* 0x000fe400080006ff */
[----:B------:R-:W-:Y:S02]  /*1b30*/  USEL UR9, URZ, 0x1, UP0 ;  /* 0x00000001ff097887 */ /* 0x000fe40008000000 */
[----:B------:R-:W-:-:S02]  /*1b40*/  USEL UR5, UR5, URZ, UP0 ;  /* 0x000000ff05057287 */ /* 0x000fc40008000000 */
[----:B------:R-:W-:Y:S02]  /*1b50*/  UIADD3 UR14, UP0, UPT, UR26, 0x180, URZ ;  /* 0x000001801a0e7890 */ /* 0x000fe4000ff1e0ff */
[----:B------:R-:W-:Y:S01]  /*1b60*/  ULEA UR8, UR5, UR7, 0x3 ;  /* 0x0000000705087291 */ /* 0x000fe2000f8e18ff */
[----:B------:R-:W-:Y:S01]  /*1b70*/  LOP3.LUT R12, R12, UR9, RZ, 0x3c, !PT ;  /* 0x000000090c0c7c12 */ /* 0x000fe2000f8e3cff */
[----:B------:R-:W-:Y:S02]  /*1b80*/  ULEA UR9, UR4, UR28, 0xb ;  /* 0x0000001c04097291 */ /* 0x000fe4000f8e58ff */
[----:B------:R-:W-:Y:S01]  /*1b90*/  UIADD3.X UR17, UPT, UPT, URZ, UR27, URZ, UP1, !UPT ;  /* 0x0000001bff117290 */ /* 0x000fe20008ffe4ff */
[----:B--2---:R-:W-:Y:S01]  /*1ba0*/  SHF.L.U32 R0, R12, 0x1f, RZ ;  /* 0x0000001f0c007819 */ /* 0x004fe200000006ff */
[----:B------:R-:W-:Y:S02]  /*1bb0*/  ULEA UR9, UR9, UR7, 0x1 ;  /* 0x0000000709097291 */ /* 0x000fe4000f8e08ff */
[----:B------:R-:W-:Y:S01]  /*1bc0*/  UIADD3.X UR15, UPT, UPT, URZ, UR27, URZ, UP0, !UPT ;  /* 0x0000001bff0f7290 */ /* 0x000fe200087fe4ff */
[----:B------:R4:W1:Y:S01]  /*1bd0*/  SYNCS.PHASECHK.TRANS64.TRYWAIT P0, [UR8+0x20], R0 ;  /* 0x00002000ff0075a7 */ /* 0x0008620008001108 */
[----:B------:R-:W-:-:S02]  /*1be0*/  ULEA UR8, UR4, UR7, 0xe ;  /* 0x0000000704087291 */ /* 0x000fc4000f8e70ff */
[----:B------:R-:W-:Y:S02]  /*1bf0*/  UIADD3 UR32, UPT, UPT, UR9, 0x8800, URZ ;  /* 0x0000880009207890 */ /* 0x000fe4000fffe0ff */
[----:B------:R-:W-:Y:S01]  /*1c00*/  UIADD3 UR8, UPT, UPT, UR8, 0xc800, URZ ;  /* 0x0000c80008087890 */ /* 0x000fe2000fffe0ff */
[----:B------:R-:W-:Y:S01]  /*1c10*/  UMOV UR13, 0x30000 ;  /* 0x00030000000d7882 */ /* 0x000fe20000000000 */
[----:B------:R-:W-:Y:S01]  /*1c20*/  UMOV UR18, 0x0 ;  /* 0x0000000000127882 */ /* 0x000fe20000000000 */
[----:B------:R-:W-:Y:S01]  /*1c30*/  UMOV UR19, 0x10000000 ;  /* 0x1000000000137882 */ /* 0x000fe20000000000 */
[----:B------:R-:W-:Y:S01]  /*1c40*/  UMOV UR12, UR36 ;  /* 0x00000024000c7c82 */ /* 0x000fe20008000000 */
[----:B------:R-:W-:Y:S01]  /*1c50*/  UMOV UR9, UR33 ;  /* 0x0000002100097c82 */ /* 0x000fe20008000000 */
[----:B------:R-:W-:Y:S01]  /*1c60*/  UMOV UR10, UR34 ;  /* 0x00000022000a7c82 */ /* 0x000fe20008000000 */
[----:B------:R2:W-:Y:S01]  /*1c70*/  UTMALDG.3D.MULTICAST [UR32], [UR16], UR13, desc[UR18] ;  /* 0x00001220100073b4 */ /* 0x0005e2000801180d */
[----:B------:R-:W-:Y:S01]  /*1c80*/  UIADD3 UR6, UPT, UPT, UR6, 0x1, URZ ;  /* 0x0000000106067890 */ /* 0x000fe2000fffe0ff */
[----:B------:R-:W-:-:S03]  /*1c90*/  UMOV UR4, UR5 ;  /* 0x0000000500047c82 */ /* 0x000fc60008000000 */
[----:B------:R-:W-:Y:S01]  /*1ca0*/  UISETP.NE.AND UP0, UPT, UR6, UR21, UPT ;  /* 0x000000150600728c */ /* 0x000fe2000bf05270 */
[----:B------:R4:W-:Y:S01]  /*1cb0*/  UTMALDG.3D [UR8], [UR14], desc[UR18] ;  /* 0x000012080e0075b4 */ /* 0x0009e20008011000 */
[----:B--2---:R-:W-:-:S07]  /*1cc0*/  UMOV UR13, UR21 ;  /* 0x00000015000d7c82 */ /* 0x004fce0008000000 */
[----:B----4-:R-:W-:Y:S05]  /*1cd0*/  BRA.U UP0, `(.L_x_31) ;  /* 0xfffffffd00487547 */ /* 0x010fea000b83ffff */
.L_x_25:
[----:B------:R-:W-:Y:S01]  /*1ce0*/  ULEA UR4, UR5, UR7, 0x3 ;  /* 0x0000000705047291 */ /* 0x000fe2000f8e18ff */
[----:B--2---:R-:W-:Y:S01]  /*1cf0*/  SHF.L.U32 R0, R12, 0x1f, RZ ;  /* 0x0000001f0c007819 */ /* 0x004fe200000006ff */
[----:B------:R-:W-:Y:S01]  /*1d00*/  @!P1 SYNCS.ARRIVE.TRANS64.A1T0 RZ, [UR7+0x88], RZ ;  /* 0x000088ffffff99a7 */ /* 0x000fe20008100007 */
[----:B------:R-:W-:-:S06]  /*1d10*/  UISETP.GT.AND UP0, UPT, UR43, UR41, UPT ;  /* 0x000000292b00728c */ /* 0x000fcc000bf04270 */
[----:B-1-3--:R1:W2:Y:S03]  /*1d20*/  SYNCS.PHASECHK.TRANS64.TRYWAIT P0, [UR4+0x20], R0 ;  /* 0x00002000ff0075a7 */ /* 0x00a2a60008001104 */
[----:B------:R-:W-:Y:S05]  /*1d30*/  BRA.U !UP0, `(.L_x_32) ;  /* 0x0000000108bc7547 */ /* 0x000fea000b800000 */
[----:B------:R-:W-:Y:S01]  /*1d40*/  UIADD3 UR25, UPT, UPT, UR44, UR13, URZ ;  /* 0x0000000d2c197290 */ /* 0x000fe2000fffe0ff */
[----:B------:R-:W-:-:S11]  /*1d50*/  UMOV UR4, UR5 ;  /* 0x0000000500047c82 */ /* 0x000fd60008000000 */
.L_x_38:
[----:B------:R-:W-:Y:S01]  /*1d60*/  ULEA UR17, UR4, UR7, 0x3 ;  /* 0x0000000704117291 */ /* 0x000fe2000f8e18ff */
[----:B--2---:R-:W-:Y:S01]  /*1d70*/  @!P3 MOV R2, 0x5000 ;  /* 0x000050000002b802 */ /* 0x004fe20000000f00 */
[----:B--2-4-:R-:W-:Y:S10]  /*1d80*/  @P0 BRA `(.L_x_33) ;  /* 0x00000000000c0947 */ /* 0x014ff40003800000 */
[----:B------:R-:W-:-:S04]  /*1d90*/  SHF.L.U32 R3, R12, 0x1f, RZ ;  /* 0x0000001f0c037819 */ /* 0x000fc800000006ff */
[----:B------:R-:W2:Y:S02]  /*1da0*/  SYNCS.PHASECHK.TRANS64.TRYWAIT P0, [UR17+0x20], R3 ;  /* 0x00002003ff0075a7 */ /* 0x000ea40008001111 */
[----:B--2---:R-:W-:Y:S05]  /*1db0*/  @!P0 BRA `(.L_x_34) ;  /* 0x0000007800088947 */ /* 0x004fea0003800000 */
.L_x_33:
[----:B------:R2:W-:Y:S01]  /*1dc0*/  @!P3 SYNCS.ARRIVE.TRANS64 RZ, [UR17], R2 ;  /* 0x00000002ffffb9a7 */ /* 0x0005e20008000011 */
[----:B------:R-:W-:-:S04]  /*1dd0*/  ULOP3.LUT UR5, UR24, 0x2, URZ, 0xfc, !UPT ;  /* 0x0000000218057892 */ /* 0x000fc8000f8efcff */
[----:B------:R-:W-:-:S09]  /*1de0*/  UISETP.NE.AND UP0, UPT, UR5, 0x2, UPT ;  /* 0x000000020500788c */ /* 0x000fd2000bf05270 */
[----:B------:R-:W-:Y:S05]  /*1df0*/  BRA.U UP0, `(.L_x_35) ;  /* 0x0000000100047547 */ /* 0x000fea000b800000 */
[----:B------:R-:W-:Y:S05]  /*1e00*/  BPT.TRAP 0x1 ;  /* 0x000000040000795c */ /* 0x000fea0000300000 */
.L_x_35:
[----:B------:R-:W-:Y:S04]  /*1e10*/  BSSY.RECONVERGENT B0, `(.L_x_36) ;  /* 0x0000003000007945 */ /* 0x000fe80003800200 */
[----:B------:R-:W-:Y:S05]  /*1e20*/  @P2 BRA `(.L_x_37) ;  /* 0x0000000000042947 */ /* 0x000fea0003800000 */
[----:B------:R-:W-:Y:S05]  /*1e30*/  BPT.TRAP 0x1 ;  /* 0x000000040000795c */ /* 0x000fea0000300000 */
.L_x_37:
[----:B------:R-:W-:Y:S05]  /*1e40*/  BSYNC.RECONVERGENT B0 ;  /* 0x0000000000007941 */ /* 0x000fea0003800200 */
.L_x_36:
[----:B------:R-:W-:Y:S02]  /*1e50*/  UIADD3 UR5, UPT, UPT, UR4, 0x1, URZ ;  /* 0x0000000104057890 */ /* 0x000fe4000fffe0ff */
[----:B------:R-:W-:Y:S02]  /*1e60*/  UIADD3 UR14, UP1, UPT, UR26, 0x80, URZ ;  /* 0x000000801a0e7890 */ /* 0x000fe4000ff3e0ff */
[----:B------:R-:W-:Y:S02]  /*1e70*/  UISETP.NE.AND UP0, UPT, UR5, 0x4, UPT ;  /* 0x000000040500788c */ /* 0x000fe4000bf05270 */
[----:B------:R-:W-:Y:S02]  /*1e80*/  USHF.L.U32 UR18, UR13, 0x5, URZ ;  /* 0x000000050d127899 */ /* 0x000fe400080006ff */
[----:B------:R-:W-:Y:S02]  /*1e90*/  USEL UR8, URZ, 0x1, UP0 ;  /* 0x00000001ff087887 */ /* 0x000fe40008000000 */
[----:B------:R-:W-:-:S02]  /*1ea0*/  USEL UR5, UR5, URZ, UP0 ;  /* 0x000000ff05057287 */ /* 0x000fc40008000000 */
[----:B------:R-:W-:Y:S02]  /*1eb0*/  UIADD3 UR22, UP0, UPT, UR26, 0x180, URZ ;  /* 0x000001801a167890 */ /* 0x000fe4000ff1e0ff */
[----:B------:R-:W-:Y:S01]  /*1ec0*/  LOP3.LUT R12, R12, UR8, RZ, 0x3c, !PT ;  /* 0x000000080c0c7c12 */ /* 0x000fe2000f8e3cff */
[----:B------:R-:W-:Y:S02]  /*1ed0*/  ULEA UR6, UR5, UR7, 0x3 ;  /* 0x0000000705067291 */ /* 0x000fe4000f8e18ff */
[----:B------:R-:W-:Y:S01]  /*1ee0*/  ULEA UR8, UR4, UR7, 0xe ;  /* 0x0000000704087291 */ /* 0x000fe2000f8e70ff */
[----:B-1----:R-:W-:Y:S01]  /*1ef0*/  SHF.L.U32 R0, R12, 0x1f, RZ ;  /* 0x0000001f0c007819 */ /* 0x002fe200000006ff */
[----:B------:R-:W-:Y:S02]  /*1f00*/  ULEA UR16, UR4, UR29, 0xc ;  /* 0x0000001d04107291 */ /* 0x000fe4000f8e60ff */
[----:B------:R-:W-:Y:S02]  /*1f10*/  UIADD3.X UR15, UPT, UPT, URZ, UR27, URZ, UP1, !UPT ;  /* 0x0000001bff0f7290 */ /* 0x000fe40008ffe4ff */
[----:B------:R-:W-:Y:S01]  /*1f20*/  UIADD3 UR8, UPT, UPT, UR8, 0xc800, URZ ;  /* 0x0000c80008087890 */ /* 0x000fe2000fffe0ff */
[----:B------:R3:W4:Y:S01]  /*1f30*/  SYNCS.PHASECHK.TRANS64.TRYWAIT P0, [UR6+0x20], R0 ;  /* 0x00002000ff0075a7 */ /* 0x0007220008001106 */
[----:B------:R-:W-:Y:S01]  /*1f40*/  UIADD3.X UR23, UPT, UPT, URZ, UR27, URZ, UP0, !UPT ;  /* 0x0000001bff177290 */ /* 0x000fe200087fe4ff */
[----:B------:R-:W-:Y:S01]  /*1f50*/  UMOV UR6, 0x30000 ;  /* 0x0003000000067882 */ /* 0x000fe20000000000 */
[----:B------:R-:W-:Y:S01]  /*1f60*/  UMOV UR30, 0x0 ;  /* 0x00000000001e7882 */ /* 0x000fe20000000000 */
[----:B------:R-:W-:Y:S01]  /*1f70*/  UMOV UR31, 0x10000000 ;  /* 0x10000000001f7882 */ /* 0x000fe20000000000 */
[----:B------:R-:W-:Y:S01]  /*1f80*/  UMOV UR19, UR35 ;  /* 0x0000002300137c82 */ /* 0x000fe20008000000 */
[----:B------:R-:W-:Y:S01]  /*1f90*/  UMOV UR20, UR36 ;  /* 0x0000002400147c82 */ /* 0x000fe20008000000 */
[----:B------:R-:W-:Y:S01]  /*1fa0*/  UMOV UR12, UR36 ;  /* 0x00000024000c7c82 */ /* 0x000fe20008000000 */
[----:B------:R-:W-:Y:S01]  /*1fb0*/  UMOV UR9, UR17 ;  /* 0x0000001100097c82 */ /* 0x000fe20008000000 */
[----:B------:R-:W-:Y:S01]  /*1fc0*/  UMOV UR10, UR18 ;  /* 0x00000012000a7c82 */ /* 0x000fe20008000000 */
[----:B------:R3:W-:Y:S01]  /*1fd0*/  UTMALDG.3D.MULTICAST [UR16], [UR14], UR6, desc[UR30] ;  /* 0x00001e100e0073b4 */ /* 0x0007e20008011806 */
[----:B------:R-:W-:Y:S01]  /*1fe0*/  UIADD3 UR13, UPT, UPT, UR13, 0x1, URZ ;  /* 0x000000010d0d7890 */ /* 0x000fe2000fffe0ff */
[----:B------:R-:W-:-:S03]  /*1ff0*/  UMOV UR4, UR5 ;  /* 0x0000000500047c82 */ /* 0x000fc60008000000 */
[----:B------:R-:W-:Y:S01]  /*2000*/  UISETP.NE.AND UP0, UPT, UR13, UR25, UPT ;  /* 0x000000190d00728c */ /* 0x000fe2000bf05270 */
[----:B------:R3:W-:Y:S08]  /*2010*/  UTMALDG.3D [UR8], [UR22], desc[UR30] ;  /* 0x00001e08160075b4 */ /* 0x0007f00008011000 */
[----:B---3--:R-:W-:Y:S05]  /*2020*/  BRA.U UP0, `(.L_x_38) ;  /* 0xfffffffd004c7547 */ /* 0x008fea000b83ffff */
.L_x_32:
[C---:B------:R-:W-:Y:S01]  /*2030*/  LEA R3, R11.reuse, UR7, 0x3 ;  /* 0x000000070b037c11 */ /* 0x040fe2000f8e18ff */
[----:B------:R-:W-:Y:S01]  /*2040*/  NOP ;  /* 0x0000000000007918 */ /* 0x000fe20000000000 */
[----:B-1----:R-:W-:Y:S02]  /*2050*/  SHF.L.U32 R0, R10, 0x1f, RZ ;  /* 0x0000001f0a007819 */ /* 0x002fe400000006ff */
[----:B------:R-:W-:Y:S02]  /*2060*/  LEA R5, R11, UR7, 0x4 ;  /* 0x000000070b057c11 */ /* 0x000fe4000f8e20ff */
[----:B--2-4-:R-:W1:Y:S02]  /*2070*/  SYNCS.PHASECHK.TRANS64.TRYWAIT P0, [R3+URZ+0x90], R0 ;  /* 0x00009000030075a7 */ /* 0x014e6400080011ff */
[----:B-1----:R-:W-:Y:S05]  /*2080*/  @!P0 BRA `(.L_x_39) ;  /* 0x00000074006c8947 */ /* 0x002fea0003800000 */
.L_x_141:
[----:B------:R-:W2:Y:S01]  /*2090*/  LDS.128 R4, [R5+0x120] ;  /* 0x0001200005047984 */ /* 0x000ea20000000c00 */
[----:B------:R-:W-:Y:S01]  /*20a0*/  UISETP.GE.AND UP0, UPT, UR42, 0x1, UPT ;  /* 0x000000012a00788c */ /* 0x000fe2000bf06270 */
[----:B------:R-:W-:Y:S01]  /*20b0*/  @!PT LDS RZ, [RZ] ;  /* 0x00000000fffff984 */ /* 0x000fe20000000800 */
[----:B------:R-:W-:Y:S01]  /*20c0*/  @!PT LDS RZ, [RZ] ;  /* 0x00000000fffff984 */ /* 0x000fe20000000800 */
[----:B------:R-:W-:Y:S01]  /*20d0*/  @!PT LDS RZ, [RZ] ;  /* 0x00000000fffff984 */ /* 0x000fe20000000800 */
[----:B------:R-:W-:Y:S01]  /*20e0*/  @!PT LDS RZ, [RZ] ;  /* 0x00000000fffff984 */ /* 0x000fe20000000800 */
[----:B------:R3:W-:Y:S06]  /*20f0*/  MEMBAR.ALL.CTA ;  /* 0x0000000000007992 */ /* 0x0007ec0000008000 */
[----:B---3--:R-:W3:Y:S01]  /*2100*/  FENCE.VIEW.ASYNC.S ;  /* 0x00000000000073c6 */ /* 0x008ee20000000000 */
[----:B--2---:R-:W-:-:S13]  /*2110*/  LOP3.LUT P0, RZ, R6, 0x1, RZ, 0xc0, !PT ;  /* 0x0000000106ff7812 */ /* 0x004fda000780c0ff */
[----:B---3--:R-:W-:Y:S01]  /*2120*/  VOTEU.ANY UP1, P0 ;  /* 0x0000000000ff7886 */ /* 0x008fe20000020100 */
[----:B------:R-:W-:-:S13]  /*2130*/  PLOP3.LUT P0, PT, PT, PT, UP1, 0x80, 0x8 ;  /* 0x000000000008781c */ /* 0x000fda0003f0f018 */
[----:B-1----:R-:W-:Y:S02]  /*2140*/  @P0 LOP3.LUT R0, R5, 0xffff, RZ, 0xc0, !PT ;  /* 0x0000ffff05000812 */ /* 0x002fe400078ec0ff */
[----:B------:R-:W-:Y:S02]  /*2150*/  @P0 MOV R2, R4 ;  /* 0x0000000400020202 */ /* 0x000fe40000000f00 */
[----:B------:R-:W-:Y:S01]  /*2160*/  @P0 R2UR UR6, R0 ;  /* 0x00000000000602ca */ /* 0x000fe200000e0000 */
[----:B------:R-:W-:Y:S01]  /*2170*/  VIADD R0, R3, 0xa0 ;  /* 0x000000a003007836 */ /* 0x000fe20000000000 */
[----:B------:R-:W-:Y:S02]  /*2180*/  @P0 SHF.R.U32.HI R4, RZ, 0x10, R5 ;  /* 0x00000010ff040819 */ /* 0x000fe40000011605 */
[----:B------:R-:W-:Y:S02]  /*2190*/  @P0 R2UR UR8, R2 ;  /* 0x00000000020802ca */ /* 0x000fe400000e0000 */
[----:B------:R-:W-:-:S02]  /*21a0*/  PRMT R0, RZ, 0x654, R0 ;  /* 0x00000654ff007816 */ /* 0x000fc40000000000 */
[----:B------:R-:W-:Y:S02]  /*21b0*/  @P0 R2UR UR4, R4 ;  /* 0x00000000040402ca */ /* 0x000fe400000e0000 */
[----:B------:R1:W-:Y:S03]  /*21c0*/  SYNCS.ARRIVE.TRANS64.RED.A1T0 RZ, [R0+URZ], RZ ;  /* 0x000000ff00ff79a7 */ /* 0x0003e600081004ff */
[----:B------:R-:W-:-:S04]  /*21d0*/  @UP1 UMOV UR37, UR6 ;  /* 0x0000000600251c82 */ /* 0x000fc80008000000 */
[----:B------:R-:W-:-:S04]  /*21e0*/  @UP1 UMOV UR38, UR8 ;  /* 0x0000000800261c82 */ /* 0x000fc80008000000 */
[----:B------:R-:W-:Y:S01]  /*21f0*/  @UP1 UMOV UR36, UR4 ;  /* 0x0000000400241c82 */ /* 0x000fe20008000000 */
[----:B------:R-:W-:Y:S05]  /*2200*/  BRA.U !UP0, `(.L_x_40) ;  /* 0x0000000108d47547 */ /* 0x000fea000b800000 */
[----:B------:R-:W2:Y:S01]  /*2210*/  LDCU.128 UR12, c[0x0][0xb10] ;  /* 0x00016200ff0c77ac */ /* 0x000ea20008000c00 */
[----:B------:R-:W3:Y:S01]  /*2220*/  LDCU UR25, c[0x0][0xb20] ;  /* 0x00016400ff1977ac */ /* 0x000ee20008000800 */
[----:B------:R-:W4:Y:S01]  /*2230*/  LDCU UR20, c[0x0][0xb0c] ;  /* 0x00016180ff1477ac */ /* 0x000f220008000800 */
[----:B------:R-:W1:Y:S01]  /*2240*/  LDCU.64 UR10, c[0x0][0xb28] ;  /* 0x00016500ff0a77ac */ /* 0x000e620008000a00 */
[----:B------:R-:W-:Y:S02]  /*2250*/  UISETP.NE.AND UP3, UPT, UR42, 0x1, UPT ;  /* 0x000000012a00788c */ /* 0x000fe4000bf65270 */
[----:B--2---:R-:W-:Y:S02]  /*2260*/  UIMAD.WIDE.U32 UR16, UR39, UR15, URZ ;  /* 0x0000000f271072a5 */ /* 0x004fe4000f8e00ff */
[----:B------:R-:W-:Y:S02]  /*2270*/  UIMAD.WIDE.U32 UR8, UR40, UR12, URZ ;  /* 0x0000000c280872a5 */ /* 0x000fe4000f8e00ff */
[----:B------:R-:W-:-:S02]  /*2280*/  UISETP.NE.AND UP0, UPT, UR14, 0x1, UPT ;  /* 0x000000010e00788c */ /* 0x000fc4000bf05270 */
[----:B------:R-:W-:Y:S01]  /*2290*/  UIMAD.WIDE.U32 UR22, UR37, UR15, URZ ;  /* 0x0000000f251672a5 */ /* 0x000fe2000f8e00ff */
[----:B------:R-:W-:Y:S02]  /*22a0*/  UMOV UR16, UR17 ;  /* 0x0000001100107c82 */ /* 0x000fe40008000000 */
[----:B------:R-:W-:Y:S01]  /*22b0*/  UMOV UR8, UR9 ;  /* 0x0000000900087c82 */ /* 0x000fe20008000000 */
[----:B---3--:R-:W-:Y:S02]  /*22c0*/  USHF.R.U32.HI UR16, URZ, UR25, UR16 ;  /* 0x00000019ff107299 */ /* 0x008fe40008011610 */
[----:B----4-:R-:W-:Y:S02]  /*22d0*/  UISETP.NE.AND UP2, UPT, UR20, 0x1, UPT ;  /* 0x000000011400788c */ /* 0x010fe4000bf45270 */
[----:B------:R-:W-:Y:S02]  /*22e0*/  USHF.R.U32.HI UR8, URZ, UR13, UR8 ;  /* 0x0000000dff087299 */ /* 0x000fe40008011608 */
[----:B------:R-:W-:-:S02]  /*22f0*/  USEL UR6, UR39, UR16, !UP0 ;  /* 0x0000001027067287 */ /* 0x000fc4000c000000 */
[----:B------:R-:W-:Y:S02]  /*2300*/  USEL UR8, UR40, UR8, !UP2 ;  /* 0x0000000828087287 */ /* 0x000fe4000d000000 */
[----:B-1----:R-:W-:Y:S01]  /*2310*/  UIMAD.WIDE.U32 UR16, UR6, UR10, URZ ;  /* 0x0000000a061072a5 */ /* 0x002fe2000f8e00ff */
[----:B------:R-:W-:Y:S01]  /*2320*/  UMOV UR4, UR23 ;  /* 0x0000001700047c82 */ /* 0x000fe20008000000 */
[----:B------:R-:W-:Y:S02]  /*2330*/  UIMAD.WIDE.U32 UR18, UR38, UR12, URZ ;  /* 0x0000000c261272a5 */ /* 0x000fe4000f8e00ff */
[----:B------:R-:W-:-:S03]  /*2340*/  UIMAD.WIDE.U32 UR22, UR8, UR10, URZ ;  /* 0x0000000a081672a5 */ /* 0x000fc6000f8e00ff */
[----:B------:R-:W-:Y:S01]  /*2350*/  UMOV UR16, UR17 ;  /* 0x0000001100107c82 */ /* 0x000fe20008000000 */
[----:B------:R-:W-:Y:S02]  /*2360*/  USHF.R.U32.HI UR4, URZ, UR25, UR4 ;  /* 0x00000019ff047299 */ /* 0x000fe40008011604 */
[----:B------:R-:W-:Y:S01]  /*2370*/  @UP3 USHF.R.U32.HI UR6, URZ, UR11, UR16 ;  /* 0x0000000bff063299 */ /* 0x000fe20008011610 */
[----:B------:R-:W-:Y:S01]  /*2380*/  UMOV UR18, UR19 ;  /* 0x0000001300127c82 */ /* 0x000fe20008000000 */
[----:B------:R-:W-:Y:S01]  /*2390*/  UMOV UR22, UR23 ;  /* 0x0000001700167c82 */ /* 0x000fe20008000000 */
[----:B------:R-:W-:Y:S02]  /*23a0*/  USHF.R.U32.HI UR13, URZ, UR13, UR18 ;  /* 0x0000000dff0d7299 */ /* 0x000fe40008011612 */
[----:B------:R-:W-:Y:S02]  /*23b0*/  USEL UR4, UR37, UR4, !UP0 ;  /* 0x0000000425047287 */ /* 0x000fe4000c000000 */
[----:B------:R-:W-:-:S02]  /*23c0*/  @UP3 USHF.R.U32.HI UR8, URZ, UR11, UR22 ;  /* 0x0000000bff083299 */ /* 0x000fc40008011616 */
[----:B------:R-:W-:Y:S02]  /*23d0*/  UIMAD UR9, UR42, UR6, URZ ;  /* 0x000000062a0972a4 */ /* 0x000fe4000f8e02ff */
[----:B------:R-:W-:Y:S02]  /*23e0*/  USEL UR6, UR38, UR13, !UP2 ;  /* 0x0000000d26067287 */ /* 0x000fe4000d000000 */
[----:B------:R-:W-:Y:S02]  /*23f0*/  UIMAD UR12, UR42, UR8, URZ ;  /* 0x000000082a0c72a4 */ /* 0x000fe4000f8e02ff */
[----:B------:R-:W-:Y:S02]  /*2400*/  UISETP.GE.AND UP0, UPT, UR4, UR9, UPT ;  /* 0x000000090400728c */ /* 0x000fe4000bf06270 */
[----:B------:R-:W-:Y:S02]  /*2410*/  UIMAD.WIDE.U32 UR16, UR4, UR10, URZ ;  /* 0x0000000a041072a5 */ /* 0x000fe4000f8e00ff */
[----:B------:R-:W-:-:S02]  /*2420*/  UISETP.GE.OR UP0, UPT, UR6, UR12, UP0 ;  /* 0x0000000c0600728c */ /* 0x000fc40008706670 */
        /* <DEDUP_REMOVED lines=19> */
.L_x_40:
[----:B------:R-:W2:Y:S02]  /*2560*/  LDCU UR4, c[0x0][0xb30] ;  /* 0x00016600ff0477ac */ /* 0x000ea40008000800 */
[----:B--2---:R-:W-:-:S09]  /*2570*/  UISETP.NE.AND UP0, UPT, UR4, 0x1, UPT ;  /* 0x000000010400788c */ /* 0x004fd2000bf05270 */
[----:B------:R-:W-:Y:S05]  /*2580*/  BRA.U UP0, `(.L_x_41) ;  /* 0x0000000100447547 */ /* 0x000fea000b800000 */
[----:B------:R-:W2:Y:S01]  /*2590*/  LDCU.128 UR12, c[0x0][0xb10] ;  /* 0x00016200ff0c77ac */ /* 0x000ea20008000c00 */
[----:B------:R-:W3:Y:S01]  /*25a0*/  LDCU UR16, c[0x0][0xb0c] ;  /* 0x00016180ff1077ac */ /* 0x000ee20008000800 */
[----:B------:R-:W4:Y:S01]  /*25b0*/  LDCU UR17, c[0x0][0xb20] ;  /* 0x00016400ff1177ac */ /* 0x000f220008000800 */
[----:B--2---:R-:W-:Y:S02]  /*25c0*/  UIMAD.WIDE.U32 UR10, UR38, UR12, URZ ;  /* 0x0000000c260a72a5 */ /* 0x004fe4000f8e00ff */
[----:B------:R-:W-:Y:S02]  /*25d0*/  UIMAD.WIDE.U32 UR8, UR37, UR15, URZ ;  /* 0x0000000f250872a5 */ /* 0x000fe4000f8e00ff */
[----:B---3--:R-:W-:Y:S02]  /*25e0*/  UISETP.NE.AND UP2, UPT, UR16, 0x1, UPT ;  /* 0x000000011000788c */ /* 0x008fe4000bf45270 */
[----:B------:R-:W-:Y:S01]  /*25f0*/  UISETP.NE.AND UP0, UPT, UR14, 0x1, UPT ;  /* 0x000000010e00788c */ /* 0x000fe2000bf05270 */
[----:B------:R-:W-:-:S02]  /*2600*/  UMOV UR6, UR11 ;  /* 0x0000000b00067c82 */ /* 0x000fc40008000000 */
[----:B------:R-:W-:Y:S01]  /*2610*/  UMOV UR4, UR9 ;  /* 0x0000000900047c82 */ /* 0x000fe20008000000 */
[----:B------:R-:W-:Y:S02]  /*2620*/  USHF.R.U32.HI UR6, URZ, UR13, UR6 ;  /* 0x0000000dff067299 */ /* 0x000fe40008011606 */
[----:B----4-:R-:W-:Y:S02]  /*2630*/  USHF.R.U32.HI UR4, URZ, UR17, UR4 ;  /* 0x00000011ff047299 */ /* 0x010fe40008011604 */
[----:B------:R-:W-:Y:S02]  /*2640*/  USEL UR6, UR38, UR6, !UP2 ;  /* 0x0000000626067287 */ /* 0x000fe4000d000000 */
[----:B------:R-:W-:-:S04]  /*2650*/  USEL UR4, UR37, UR4, !UP0 ;  /* 0x0000000425047287 */ /* 0x000fc8000c000000 */
[----:B------:R-:W-:Y:S02]  /*2660*/  UIADD3 UR8, UPT, UPT, UR6, -UR4, URZ ;  /* 0x8000000406087290 */ /* 0x000fe4000fffe0ff */
[----:B------:R-:W-:Y:S02]  /*2670*/  UIADD3 UR4, UPT, UPT, -UR6, UR4, URZ ;  /* 0x0000000406047290 */ /* 0x000fe4000fffe1ff */
[----:B------:R-:W-:Y:S02]  /*2680*/  UIMAD UR37, UR8, UR14, UR37 ;  /* 0x0000000e082572a4 */ /* 0x000fe4000f8e0225 */
[----:B------:R-:W-:-:S12]  /*2690*/  UIMAD UR38, UR4, UR16, UR38 ;  /* 0x00000010042672a4 */ /* 0x000fd8000f8e0226 */
.L_x_41:
[----:B------:R-:W-:Y:S01]  /*26a0*/  VIADD R11, R11, 0x1 ;  /* 0x000000010b0b7836 */ /* 0x000fe20000000000 */
[----:B------:R-:W-:Y:S02]  /*26b0*/  R2UR UR6, R84 ;  /* 0x00000000540672ca */ /* 0x000fe400000e0000 */
[----:B------:R-:W-:Y:S02]  /*26c0*/  R2UR UR4, R83 ;  /* 0x00000000530472ca */ /* 0x000fe400000e0000 */
[C---:B------:R-:W-:Y:S02]  /*26d0*/  ISETP.NE.AND P0, PT, R11.reuse, 0x2, PT ;  /* 0x000000020b00780c */ /* 0x040fe40003f05270 */
[----:B------:R-:W-:Y:S02]  /*26e0*/  PLOP3.LUT P1, PT, PT, PT, PT, 0x80, 0x8 ;  /* 0x000000000008781c */ /* 0x000fe40003f2f070 */
[----:B------:R-:W-:Y:S02]  /*26f0*/  SEL R3, RZ, 0x1, P0 ;  /* 0x00000001ff037807 */ /* 0x000fe40000000000 */
[----:B------:R-:W-:-:S02]  /*2700*/  SEL R11, R11, RZ, P0 ;  /* 0x000000ff0b0b7207 */ /* 0x000fc40000000000 */
[----:B------:R-:W-:Y:S01]  /*2710*/  LOP3.LUT R10, R10, R3, RZ, 0x3c, !PT ;  /* 0x000000030a0a7212 */ /* 0x000fe200078e3cff */
[----:B------:R-:W-:Y:S02]  /*2720*/  UIADD3 UR16, UPT, UPT, UR38, UR6, URZ ;  /* 0x0000000626107290 */ /* 0x000fe4000fffe0ff */
[----:B------:R-:W-:Y:S01]  /*2730*/  UIADD3 UR20, UPT, UPT, UR37, UR4, URZ ;  /* 0x0000000425147290 */ /* 0x000fe2000fffe0ff */
[----:B------:R-:W-:Y:S11]  /*2740*/  BRA.U UP1, `(.L_x_42) ;  /* 0xfffffff101507547 */ /* 0x000ff6000b83ffff */
[----:B------:R-:W-:Y:S01]  /*2750*/  UIADD3 UR7, UPT, UPT, UR7, 0x20, URZ ;  /* 0x0000002007077890 */ /* 0x000fe2000fffe0ff */
[----:B------:R-:W-:-:S03]  /*2760*/  SHF.L.U32 R3, R12, 0x1f, RZ ;  /* 0x0000001f0c037819 */ /* 0x000fc600000006ff */
[----:B------:R-:W-:-:S09]  /*2770*/  ULEA UR4, UR5, UR7, 0x3 ;  /* 0x0000000705047291 */ /* 0x000fd2000f8e18ff */
[----:B------:R-:W2:Y:S02]  /*2780*/  SYNCS.PHASECHK.TRANS64.TRYWAIT P0, [UR4], R3 ;  /* 0x00000003ff0075a7 */ /* 0x000ea40008001104 */
[----:B--2---:R-:W-:Y:S05]  /*2790*/  @!P0 BRA `(.L_x_43) ;  /* 0x0000006c00bc8947 */ /* 0x004fea0003800000 */
.L_x_143:
[----:B------:R-:W-:-:S04]  /*27a0*/  UIADD3 UR4, UPT, UPT, UR5, 0x1, URZ ;  /* 0x0000000105047890 */ /* 0x000fc8000fffe0ff */
[----:B------:R-:W-:-:S04]  /*27b0*/  UISETP.NE.AND UP0, UPT, UR4, 0x4, UPT ;  /* 0x000000040400788c */ /* 0x000fc8000bf05270 */
[----:B------:R-:W-:Y:S02]  /*27c0*/  USEL UR6, URZ, 0x1, UP0 ;  /* 0x00000001ff067887 */ /* 0x000fe40008000000 */
[----:B------:R-:W-:-:S04]  /*27d0*/  USEL UR4, UR4, URZ, UP0 ;  /* 0x000000ff04047287 */ /* 0x000fc80008000000 */
[----:B------:R-:W-:Y:S01]  /*27e0*/  ULEA UR5, UR4, UR7, 0x3 ;  /* 0x0000000704057291 */ /* 0x000fe2000f8e18ff */
[----:B------:R-:W-:-:S04]  /*27f0*/  LOP3.LUT R2, R12, UR6, RZ, 0x3c, !PT ;  /* 0x000000060c027c12 */ /* 0x000fc8000f8e3cff */
[----:B-1----:R-:W-:-:S04]  /*2800*/  SHF.L.U32 R3, R2, 0x1f, RZ ;  /* 0x0000001f02037819 */ /* 0x002fc800000006ff */
[----:B------:R-:W1:Y:S02]  /*2810*/  SYNCS.PHASECHK.TRANS64.TRYWAIT P0, [UR5], R3 ;  /* 0x00000003ff0075a7 */ /* 0x000e640008001105 */
[----:B-1----:R-:W-:Y:S05]  /*2820*/  @!P0 BRA `(.L_x_44) ;  /* 0x0000006c00b08947 */ /* 0x002fea0003800000 */
.L_x_145:
        /* <DEDUP_REMOVED lines=9> */
.L_x_147:
[----:B------:R-:W-:-:S04]  /*28c0*/  UIADD3 UR4, UPT, UPT, UR4, 0x1, URZ ;  /* 0x0000000104047890 */ /* 0x000fc8000fffe0ff */
[----:B------:R-:W-:-:S04]  /*28d0*/  UISETP.NE.AND UP0, UPT, UR4, 0x4, UPT ;  /* 0x000000040400788c */ /* 0x000fc8000bf05270 */
[----:B------:R-:W-:Y:S02]  /*28e0*/  USEL UR5, URZ, 0x1, UP0 ;  /* 0x00000001ff057887 */ /* 0x000fe40008000000 */
[----:B------:R-:W-:-:S04]  /*28f0*/  USEL UR4, UR4, URZ, UP0 ;  /* 0x000000ff04047287 */ /* 0x000fc80008000000 */
[----:B------:R-:W-:Y:S01]  /*2900*/  ULEA UR4, UR4, UR7, 0x3 ;  /* 0x0000000704047291 */ /* 0x000fe2000f8e18ff */
[----:B-1----:R-:W-:-:S04]  /*2910*/  LOP3.LUT R3, R2, UR5, RZ, 0x3c, !PT ;  /* 0x0000000502037c12 */ /* 0x002fc8000f8e3cff */
[----:B------:R-:W-:Y:S01]  /*2920*/  SHF.L.U32 R3, R3, 0x1f, RZ ;  /* 0x0000001f03037819 */ /* 0x000fe200000006ff */
[----:B------:R-:W-:-:S07]  /*2930*/  IMAD.U32 R0, RZ, RZ, UR4 ;  /* 0x00000004ff007e24 */ /* 0x000fce000f8e00ff */
.L_x_46:
[----:B-1----:R1:W2:Y:S02]  /*2940*/  SYNCS.PHASECHK.TRANS64.TRYWAIT P0, [R0+URZ], R3 ;  /* 0x00000003000075a7 */ /* 0x0022a400080011ff */
[----:B--2---:R-:W-:Y:S05]  /*2950*/  @!P0 NANOSLEEP.SYNCS 0x989680 ;  /* 0x009896800000895d */ /* 0x004fea0003900000 */
[----:B------:R-:W2:Y:S02]  /*2960*/  @!P0 SYNCS.PHASECHK.TRANS64 P0, [R0+URZ], R3 ;  /* 0x00000003000085a7 */ /* 0x000ea400080010ff */
[----:B--2---:R-:W-:Y:S05]  /*2970*/  @P0 EXIT ;  /* 0x000000000000094d */ /* 0x004fea0003800000 */
[----:B------:R-:W-:Y:S05]  /*2980*/  BRA `(.L_x_46) ;  /* 0xfffffffc00ec7947 */ /* 0x000fea000383ffff */
.L_x_22:
[----:B------:R-:W1:Y:S02]  /*2990*/  S2UR UR4, SR_CgaCtaId ;  /* 0x00000000000479c3 */ /* 0x000e640000008800 */
[----:B-1----:R-:W-:-:S04]  /*29a0*/  UISETP.NE.AND UP0, UPT, UR4, URZ, UPT ;  /* 0x000000ff0400728c */ /* 0x002fc8000bf05270 */
[----:B------:R-:W-:-:S09]  /*29b0*/  UISETP.NE.OR UP0, UPT, UR17, 0x1, UP0 ;  /* 0x000000011100788c */ /* 0x000fd20008705670 */
[----:B------:R-:W-:Y:S05]  /*29c0*/  BRA.U UP0, `(.L_x_47) ;  /* 0x00000005004c7547 */ /* 0x000fea000b800000 */
[----:B------:R-:W1:Y:S01]  /*29d0*/  S2UR UR5, SR_CgaCtaId ;  /* 0x00000000000579c3 */ /* 0x000e620000008800 */
[----:B------:R-:W-:Y:S01]  /*29e0*/  UMOV UR4, 0x400 ;  /* 0x0000040000047882 */ /* 0x000fe20000000000 */
[----:B------:R-:W-:Y:S01]  /*29f0*/  ISETP.GE.U32.AND P2, PT, R0, 0x2, PT ;  /* 0x000000020000780c */ /* 0x000fe20003f46070 */
[----:B------:R-:W-:Y:S01]  /*2a00*/  IMAD.MOV.U32 R12, RZ, RZ, 0x1 ;  /* 0x00000001ff0c7424 */ /* 0x000fe200078e00ff */
[----:B------:R-:W-:Y:S02]  /*2a10*/  CS2R R10, SRZ ;  /* 0x00000000000a7805 */ /* 0x000fe4000001ff00 */
[----:B------:R-:W-:Y:S01]  /*2a20*/  CS2R R8, SRZ ;  /* 0x0000000000087805 */ /* 0x000fe2000001ff00 */
[----:B-1----:R-:W-:-:S03]  /*2a30*/  ULEA UR6, UR5, UR4, 0x18 ;  /* 0x0000000405067291 */ /* 0x002fc6000f8ec0ff */
[----:B------:R-:W-:-:S09]  /*2a40*/  UMOV UR5, URZ ;  /* 0x000000ff00057c82 */ /* 0x000fd20008000000 */
.L_x_51:
[----:B------:R-:W-:Y:S02]  /*2a50*/  LEA R2, R8, UR6, 0x3 ;  /* 0x0000000608027c11 */ /* 0x000fe4000f8e18ff */
[----:B------:R-:W-:-:S03]  /*2a60*/  SHF.L.U32 R5, R9, 0x1f, RZ ;  /* 0x0000001f09057819 */ /* 0x000fc600000006ff */
[----:B------:R-:W-:Y:S01]  /*2a70*/  VIADD R4, R2, 0x100 ;  /* 0x0000010002047836 */ /* 0x000fe20000000000 */
[----:B------:R-:W1:Y:S02]  /*2a80*/  SYNCS.PHASECHK.TRANS64.TRYWAIT P0, [R2+URZ+0xf0], R5 ;  /* 0x0000f005020075a7 */ /* 0x000e6400080011ff */
[----:B-1----:R-:W-:Y:S05]  /*2a90*/  @!P0 BRA `(.L_x_48) ;  /* 0x0000006c00448947 */ /* 0x002fea0003800000 */
.L_x_148:
[----:B------:R-:W-:Y:S01]  /*2aa0*/  ULEA UR4, UR5, UR6, 0x3 ;  /* 0x0000000605047291 */ /* 0x000fe2000f8e18ff */
[----:B------:R-:W-:Y:S02]  /*2ab0*/  PRMT R4, RZ, 0x654, R4 ;  /* 0x00000654ff047816 */ /* 0x000fe40000000004 */
[----:B-1----:R-:W-:Y:S01]  /*2ac0*/  SHF.L.U32 R5, R12, 0x1f, RZ ;  /* 0x0000001f0c057819 */ /* 0x002fe200000006ff */
[----:B------:R-:W-:Y:S01]  /*2ad0*/  UIADD3 UR7, UPT, UPT, UR4, 0x90, URZ ;  /* 0x0000009004077890 */ /* 0x000fe2000fffe0ff */
[----:B------:R1:W-:Y:S05]  /*2ae0*/  SYNCS.ARRIVE.TRANS64.RED.A1T0 RZ, [R4+URZ], RZ ;  /* 0x000000ff04ff79a7 */ /* 0x0003ea00081004ff */
[----:B------:R-:W-:Y:S01]  /*2af0*/  IMAD.U32 R7, RZ, RZ, UR7 ;  /* 0x00000007ff077e24 */ /* 0x000fe2000f8e00ff */
[----:B------:R-:W2:Y:S04]  /*2b00*/  SYNCS.PHASECHK.TRANS64.TRYWAIT P0, [UR4+0xa0], R5 ;  /* 0x0000a005ff0075a7 */ /* 0x000ea80008001104 */
[----:B------:R-:W-:Y:S01]  /*2b10*/  PRMT R6, R0, 0x654, R7 ;  /* 0x0000065400067816 */ /* 0x000fe20000000007 */
[----:B-1----:R-:W-:Y:S01]  /*2b20*/  @!P2 IMAD.MOV.U32 R4, RZ, RZ, 0x10 ;  /* 0x00000010ff04a424 */ /* 0x002fe200078e00ff */
[----:B--2---:R-:W-:Y:S06]  /*2b30*/  @!P0 BRA `(.L_x_49) ;  /* 0x0000006c00308947 */ /* 0x004fec0003800000 */
.L_x_150:
[----:B------:R-:W-:Y:S01]  /*2b40*/  ULEA UR8, UR5, UR6, 0x4 ;  /* 0x0000000605087291 */ /* 0x000fe2000f8e20ff */
[----:B------:R-:W-:Y:S01]  /*2b50*/  SEL R3, R6, R3, !P2 ;  /* 0x0000000306037207 */ /* 0x000fe20005000000 */
[----:B------:R-:W-:Y:S01]  /*2b60*/  UIADD3 UR9, UPT, UPT, UR4, 0x90, URZ ;  /* 0x0000009004097890 */ /* 0x000fe2000fffe0ff */
[----:B-1----:R-:W-:Y:S01]  /*2b70*/  LEA R2, R11, UR6, 0x3 ;  /* 0x000000060b027c11 */ /* 0x002fe2000f8e18ff */
[----:B------:R-:W-:Y:S01]  /*2b80*/  UIADD3 UR8, UPT, UPT, UR8, 0x120, URZ ;  /* 0x0000012008087890 */ /* 0x000fe2000fffe0ff */
[----:B------:R-:W-:Y:S01]  /*2b90*/  SHF.L.U32 R5, R10, 0x1f, RZ ;  /* 0x0000001f0a057819 */ /* 0x000fe200000006ff */
[----:B------:R1:W-:Y:S01]  /*2ba0*/  @!P2 SYNCS.ARRIVE.TRANS64.RED RZ, [R3+URZ], R4 ;  /* 0x0000000403ffa9a7 */ /* 0x0003e200080004ff */
[----:B------:R-:W-:Y:S01]  /*2bb0*/  UIADD3 UR4, UPT, UPT, UR5, 0x1, URZ ;  /* 0x0000000105047890 */ /* 0x000fe2000fffe0ff */
[----:B------:R-:W-:-:S03]  /*2bc0*/  VIADD R8, R8, 0x1 ;  /* 0x0000000108087836 */ /* 0x000fc60000000000 */
[----:B------:R-:W-:Y:S02]  /*2bd0*/  UISETP.NE.AND UP0, UPT, UR4, 0x2, UPT ;  /* 0x000000020400788c */ /* 0x000fe4000bf05270 */
[----:B------:R-:W-:Y:S06]  /*2be0*/  UGETNEXTWORKID.BROADCAST [UR8], [UR9] ;  /* 0x00000000080073ca */ /* 0x000fec0008000100 */
[----:B------:R-:W-:Y:S01]  /*2bf0*/  USEL UR7, URZ, 0x1, UP0 ;  /* 0x00000001ff077887 */ /* 0x000fe20008000000 */
[----:B------:R-:W-:Y:S01]  /*2c00*/  ISETP.NE.AND P0, PT, R8, 0x2, PT ;  /* 0x000000020800780c */ /* 0x000fe20003f05270 */
[----:B------:R-:W-:Y:S01]  /*2c10*/  USEL UR5, UR4, URZ, UP0 ;  /* 0x000000ff04057287 */ /* 0x000fe20008000000 */
[----:B------:R-:W2:Y:S03]  /*2c20*/  SYNCS.PHASECHK.TRANS64.TRYWAIT P1, [R2+URZ+0x90], R5 ;  /* 0x00009005020075a7 */ /* 0x000ea600080211ff */
[----:B------:R-:W-:Y:S01]  /*2c30*/  LOP3.LUT R12, R12, UR7, RZ, 0x3c, !PT ;  /* 0x000000070c0c7c12 */ /* 0x000fe2000f8e3cff */
[----:B-12---:R-:W-:Y:S07]  /*2c40*/  @!P1 BRA `(.L_x_50) ;  /* 0x0000006c00049947 */ /* 0x006fee0003800000 */
.L_x_151:
[C---:B------:R-:W-:Y:S01]  /*2c50*/  LEA R4, R11.reuse, UR6, 0x4 ;  /* 0x000000060b047c11 */ /* 0x040fe2000f8e20ff */
[----:B-1----:R-:W-:Y:S01]  /*2c60*/  VIADD R2, R2, 0xa0 ;  /* 0x000000a002027836 */ /* 0x002fe20000000000 */
[----:B------:R-:W-:Y:S01]  /*2c70*/  SEL R8, R8, RZ, P0 ;  /* 0x000000ff08087207 */ /* 0x000fe20000000000 */
[----:B------:R-:W-:-:S03]  /*2c80*/  VIADD R11, R11, 0x1 ;  /* 0x000000010b0b7836 */ /* 0x000fc60000000000 */
[----:B------:R-:W1:Y:S01]  /*2c90*/  LDS.128 R4, [R4+0x120] ;  /* 0x0001200004047984 */ /* 0x000e620000000c00 */
[----:B------:R-:W-:Y:S02]  /*2ca0*/  PRMT R2, RZ, 0x654, R2 ;  /* 0x00000654ff027816 */ /* 0x000fe40000000002 */
[C---:B------:R-:W-:Y:S01]  /*2cb0*/  ISETP.NE.AND P1, PT, R11.reuse, 0x2, PT ;  /* 0x000000020b00780c */ /* 0x040fe20003f25270 */
[----:B------:R-:W-:Y:S01]  /*2cc0*/  @!PT LDS RZ, [RZ] ;  /* 0x00000000fffff984 */ /* 0x000fe20000000800 */
[----:B------:R-:W-:Y:S01]  /*2cd0*/  @!PT LDS RZ, [RZ] ;  /* 0x00000000fffff984 */ /* 0x000fe20000000800 */
[----:B------:R-:W-:Y:S01]  /*2ce0*/  @!PT LDS RZ, [RZ] ;  /* 0x00000000fffff984 */ /* 0x000fe20000000800 */
[----:B------:R-:W-:Y:S01]  /*2cf0*/  @!PT LDS RZ, [RZ] ;  /* 0x00000000fffff984 */ /* 0x000fe20000000800 */
[----:B------:R2:W-:Y:S06]  /*2d00*/  MEMBAR.ALL.CTA ;  /* 0x0000000000007992 */ /* 0x0005ec0000008000 */
[----:B--2---:R-:W2:Y:S01]  /*2d10*/  FENCE.VIEW.ASYNC.S ;  /* 0x00000000000073c6 */ /* 0x004ea20000000000 */
[----:B------:R-:W-:Y:S01]  /*2d20*/  SEL R11, R11, RZ, P1 ;  /* 0x000000ff0b0b7207 */ /* 0x000fe20000800000 */
[----:B--2---:R2:W-:Y:S01]  /*2d30*/  SYNCS.ARRIVE.TRANS64.RED.A1T0 RZ, [R2+URZ], RZ ;  /* 0x000000ff02ff79a7 */ /* 0x0045e200081004ff */
[----:B-1----:R-:W-:-:S02]  /*2d40*/  LOP3.LUT P3, RZ, R6, 0x1, RZ, 0xc0, !PT ;  /* 0x0000000106ff7812 */ /* 0x002fc4000786c0ff */
[----:B------:R-:W-:-:S04]  /*2d50*/  SEL R5, RZ, 0x1, P1 ;  /* 0x00000001ff057807 */ /* 0x000fc80000800000 */
[----:B------:R-:W-:Y:S02]  /*2d60*/  LOP3.LUT R10, R10, R5, RZ, 0x3c, !PT ;  /* 0x000000050a0a7212 */ /* 0x000fe400078e3cff */
[----:B--2---:R-:W-:-:S04]  /*2d70*/  SEL R2, RZ, 0x1, P0 ;  /* 0x00000001ff027807 */ /* 0x004fc80000000000 */
[----:B------:R-:W-:Y:S01]  /*2d80*/  LOP3.LUT R9, R9, R2, RZ, 0x3c, !PT ;  /* 0x0000000209097212 */ /* 0x000fe200078e3cff */
[----:B------:R-:W-:Y:S06]  /*2d90*/  @P3 BRA `(.L_x_51) ;  /* 0xfffffffc002c3947 */ /* 0x000fec000383ffff */
[----:B------:R-:W-:Y:S01]  /*2da0*/  ULEA UR4, UR5, UR6, 0x3 ;  /* 0x0000000605047291 */ /* 0x000fe2000f8e18ff */
[----:B------:R-:W-:-:S08]  /*2db0*/  SHF.L.U32 R3, R12, 0x1f, RZ ;  /* 0x0000001f0c037819 */ /* 0x000fd000000006ff */
[----:B------:R-:W1:Y:S02]  /*2dc0*/  SYNCS.PHASECHK.TRANS64 P0, [UR4+0xa0], R3 ;  /* 0x0000a003ff0075a7 */ /* 0x000e640008001004 */
[----:B-1----:R-:W-:Y:S05]  /*2dd0*/  @P0 BRA `(.L_x_52) ;  /* 0x0000000000080947 */ /* 0x002fea0003800000 */
[----:B------:R-:W1:Y:S02]  /*2de0*/  SYNCS.PHASECHK.TRANS64.TRYWAIT P0, [UR4+0xa0], R3 ;  /* 0x0000a003ff0075a7 */ /* 0x000e640008001104 */
[----:B-1----:R-:W-:Y:S05]  /*2df0*/  @!P0 BRA `(.L_x_53) ;  /* 0x0000006800ac8947 */ /* 0x002fea0003800000 */
.L_x_52:
[----:B------:R-:W-:-:S04]  /*2e00*/  UIADD3 UR7, UPT, UPT, UR5, 0x1, URZ ;  /* 0x0000000105077890 */ /* 0x000fc8000fffe0ff */
[----:B------:R-:W-:-:S04]  /*2e10*/  UISETP.NE.AND UP0, UPT, UR7, 0x2, UPT ;  /* 0x000000020700788c */ /* 0x000fc8000bf05270 */
[----:B------:R-:W-:Y:S02]  /*2e20*/  USEL UR8, URZ, 0x1, UP0 ;  /* 0x00000001ff087887 */ /* 0x000fe40008000000 */
[----:B------:R-:W-:-:S04]  /*2e30*/  USEL UR7, UR7, URZ, UP0 ;  /* 0x000000ff07077287 */ /* 0x000fc80008000000 */
[----:B------:R-:W-:Y:S01]  /*2e40*/  ULEA UR7, UR7, UR6, 0x3 ;  /* 0x0000000607077291 */ /* 0x000fe2000f8e18ff */
[----:B-1----:R-:W-:-:S04]  /*2e50*/  LOP3.LUT R3, R12, UR8, RZ, 0x3c, !PT ;  /* 0x000000080c037c12 */ /* 0x002fc8000f8e3cff */
[----:B------:R-:W-:-:S04]  /*2e60*/  SHF.L.U32 R0, R3, 0x1f, RZ ;  /* 0x0000001f03007819 */ /* 0x000fc800000006ff */
[----:B------:R-:W1:Y:S02]  /*2e70*/  SYNCS.PHASECHK.TRANS64 P0, [UR7+0xa0], R0 ;  /* 0x0000a000ff0075a7 */ /* 0x000e640008001007 */
[----:B-1----:R-:W-:Y:S05]  /*2e80*/  @P0 EXIT ;  /* 0x000000000000094d */ /* 0x002fea0003800000 */
[----:B------:R-:W-:Y:S02]  /*2e90*/  SHF.L.U32 R3, R3, 0x1f, RZ ;  /* 0x0000001f03037819 */ /* 0x000fe400000006ff */
[----:B------:R-:W-:-:S07]  /*2ea0*/  MOV R0, UR7 ;  /* 0x0000000700007c02 */ /* 0x000fce0008000f00 */
.L_x_54:
[----:B-1----:R1:W2:Y:S02]  /*2eb0*/  SYNCS.PHASECHK.TRANS64.TRYWAIT P0, [R0+URZ+0xa0], R3 ;  /* 0x0000a003000075a7 */ /* 0x0022a400080011ff */
[----:B--2---:R-:W-:Y:S05]  /*2ec0*/  @!P0 NANOSLEEP.SYNCS 0x989680 ;  /* 0x009896800000895d */ /* 0x004fea0003900000 */
[----:B------:R-:W2:Y:S02]  /*2ed0*/  @!P0 SYNCS.PHASECHK.TRANS64 P0, [R0+URZ+0xa0], R3 ;  /* 0x0000a003000085a7 */ /* 0x000ea400080010ff */
[----:B--2---:R-:W-:Y:S05]  /*2ee0*/  @P0 EXIT ;  /* 0x000000000000094d */ /* 0x004fea0003800000 */
[----:B------:R-:W-:Y:S05]  /*2ef0*/  BRA `(.L_x_54) ;  /* 0xfffffffc00ec7947 */ /* 0x000fea000383ffff */
.L_x_47:
[----:B------:R-:W-:Y:S05]  /*2f00*/  BRA.U UP4, `(.L_x_55) ;  /* 0x0000000d04a07547 */ /* 0x000fea000b800000 */
[----:B------:R-:W1:Y:S01]  /*2f10*/  S2UR UR7, SR_CgaCtaId ;  /* 0x00000000000779c3 */ /* 0x000e620000008800 */
[----:B------:R-:W-:Y:S01]  /*2f20*/  UMOV UR4, 0x40 ;  /* 0x0000004000047882 */ /* 0x000fe20000000000 */
[----:B------:R-:W-:Y:S01]  /*2f30*/  NOP ;  /* 0x0000000000007918 */ /* 0x000fe20000000000 */
[----:B------:R-:W-:Y:S01]  /*2f40*/  UMOV UR6, 0x400 ;  /* 0x0000040000067882 */ /* 0x000fe20000000000 */
[----:B-1----:R-:W-:Y:S02]  /*2f50*/  ULEA UR5, UR7, UR4, 0x18 ;  /* 0x0000000407057291 */ /* 0x002fe4000f8ec0ff */
[----:B------:R-:W-:-:S07]  /*2f60*/  ULEA UR6, UR7, UR6, 0x18 ;  /* 0x0000000607067291 */ /* 0x000fce000f8ec0ff */
[----:B------:R-:W1:Y:S02]  /*2f70*/  LDS.U8 R0, [UR5+0x1c] ;  /* 0x00001c05ff007984 */ /* 0x000e640008000000 */
[----:B-1----:R-:W-:-:S13]  /*2f80*/  ISETP.NE.AND P0, PT, R0, RZ, PT ;  /* 0x000000ff0000720c */ /* 0x002fda0003f05270 */
[----:B------:R-:W-:Y:S05]  /*2f90*/  @P0 BRA `(.L_x_56) ;  /* 0x0000000000580947 */ /* 0x000fea0003800000 */
[----:B------:R-:W-:-:S13]  /*2fa0*/  ELECT P0, URZ, PT ;  /* 0x0000000000ff782f */ /* 0x000fda0003800000 */
[----:B------:R-:W-:Y:S05]  /*2fb0*/  @!P0 BRA `(.L_x_57) ;  /* 0x0000000000608947 */ /* 0x000fea0003800000 */
[----:B------:R-:W-:Y:S01]  /*2fc0*/  UMOV UR4, 0x10 ;  /* 0x0000001000047882 */ /* 0x000fe20000000000 */
[----:B------:R-:W-:Y:S01]  /*2fd0*/  HFMA2 R0, -RZ, RZ, 0, 5.9604644775390625e-08 ;  /* 0x00000001ff007431 */ /* 0x000fe200000001ff */
[----:B------:R-:W-:-:S03]  /*2fe0*/  MOV R3, 0xffff ;  /* 0x0000ffff00037802 */ /* 0x000fc60000000f00 */
[----:B------:R-:W-:Y:S04]  /*2ff0*/  DEPBAR.LE SB1, 0x36 ;  /* 0x00009d800000791a */ /* 0x000fe80000000000 */
[----:B------:R-:W1:Y:S02]  /*3000*/  UTCATOMSWS.FIND_AND_SET.ALIGN UP0, UR4, UR4 ;  /* 0x00000004000475e3 */ /* 0x000e640008000800 */
[----:B-1----:R-:W-:Y:S01]  /*3010*/  MOV R4, UR4 ;  /* 0x0000000400047c02 */ /* 0x002fe20008000f00 */
[----:B------:R-:W-:Y:S06]  /*3020*/  BRA.U UP0, `(.L_x_58) ;  /* 0x0000000100187547 */ /* 0x000fec000b800000 */
.L_x_59:
[----:B------:R-:W-:Y:S05]  /*3030*/  NANOSLEEP 0x64 ;  /* 0x000000640000795d */ /* 0x000fea0003800000 */
[----:B------:R-:W-:-:S05]  /*3040*/  UMOV UR4, 0x10 ;  /* 0x0000001000047882 */ /* 0x000fca0000000000 */
[----:B------:R-:W-:Y:S04]  /*3050*/  DEPBAR.LE SB1, 0x36 ;  /* 0x00009d800000791a */ /* 0x000fe80000000000 */
[----:B------:R-:W1:Y:S02]  /*3060*/  UTCATOMSWS.FIND_AND_SET.ALIGN UP0, UR4, UR4 ;  /* 0x00000004000475e3 */ /* 0x000e640008000800 */
[----:B-1----:R-:W-:Y:S01]  /*3070*/  MOV R4, UR4 ;  /* 0x0000000400047c02 */ /* 0x002fe20008000f00 */
[----:B------:R-:W-:Y:S05]  /*3080*/  BRA.U !UP0, `(.L_x_59) ;  /* 0xfffffffd08e87547 */ /* 0x000fea000b83ffff */
.L_x_58:
[-C--:B------:R-:W-:Y:S02]  /*3090*/  SHF.L.U32 R3, R3, R4.reuse, RZ ;  /* 0x0000000403037219 */ /* 0x080fe400000006ff */
[----:B------:R-:W-:Y:S01]  /*30a0*/  SHF.L.U32 R0, R0, R4, RZ ;  /* 0x0000000400007219 */ /* 0x000fe200000006ff */
[----:B------:R-:W-:Y:S02]  /*30b0*/  IMAD.SHL.U32 R4, R4, 0x20, RZ ;  /* 0x0000002004047824 */ /* 0x000fe400078e00ff */
[----:B------:R1:W-:Y:S04]  /*30c0*/  ATOMS.OR RZ, [UR5+0x14], R3 ;  /* 0x00001403ffff798c */ /* 0x0003e8000b000005 */
[----:B------:R1:W-:Y:S04]  /*30d0*/  ATOMS.OR RZ, [UR5+0x18], R0 ;  /* 0x00001800ffff798c */ /* 0x0003e8000b000005 */
[----:B------:R1:W-:Y:S01]  /*30e0*/  STS [UR6+0x140], R4 ;  /* 0x00014004ff007988 */ /* 0x0003e20008000806 */
[----:B------:R-:W-:Y:S05]  /*30f0*/  BRA `(.L_x_57) ;  /* 0x0000000000107947 */ /* 0x000fea0003800000 */
.L_x_56:
[----:B------:R-:W-:Y:S02]  /*3100*/  MOV R0, 0xffffffff ;  /* 0xffffffff00007802 */ /* 0x000fe40000000f00 */
[----:B------:R-:W-:-:S03]  /*3110*/  MOV R4, 0x3140 ;  /* 0x0000314000047802 */ /* 0x000fc60000000f00 */
[----:B------:R1:W-:Y:S04]  /*3120*/  STS [UR6+0x140], R0 ;  /* 0x00014000ff007988 */ /* 0x0003e80008000806 */
[----:B-1---5:R-:W-:Y:S05]  /*3130*/  CALL.REL.NOINC `($__internal_1_$__cuda_sm10x_tcgen05_guardrail_trap_phase_invalid_during_alloc) ;  /* 0x0000006c00f47944 */ /* 0x022fea0003c00000 */
.L_x_57:
[----:B------:R-:W-:Y:S05]  /*3140*/  WARPSYNC.ALL ;  /* 0x0000000000007948 */ /* 0x000fea0003800000 */
[----:B------:R-:W2:Y:S01]  /*3150*/  S2UR UR4, SR_CgaCtaId ;  /* 0x00000000000479c3 */ /* 0x000ea20000008800 */
[----:B------:R-:W-:Y:S01]  /*3160*/  UMOV UR17, 0x400 ;  /* 0x0000040000117882 */ /* 0x000fe20000000000 */
[----:B------:R-:W-:-:S06]  /*3170*/  NOP ;  /* 0x0000000000007918 */ /* 0x000fcc0000000000 */
[----:B------:R-:W-:Y:S06]  /*3180*/  BAR.ARV 0x6, 0xa0 ;  /* 0x0182800000007b1d */ /* 0x000fec0000002000 */
[----:B------:R-:W3:Y:S01]  /*3190*/  LDCU UR5, c[0x0][0x38c] ;  /* 0x00007180ff0577ac */ /* 0x000ee20008000800 */
[----:B------:R-:W-:Y:S01]  /*31a0*/  LOP3.LUT R2, R2, 0xffff, RZ, 0xc0, !PT ;  /* 0x0000ffff02027812 */ /* 0x000fe200078ec0ff */
[----:B------:R-:W-:Y:S01]  /*31b0*/  IMAD.MOV.U32 R11, RZ, RZ, 0x1 ;  /* 0x00000001ff0b7424 */ /* 0x000fe200078e00ff */
[----:B------:R-:W-:Y:S01]  /*31c0*/  CS2R R8, SRZ ;  /* 0x0000000000087805 */ /* 0x000fe2000001ff00 */
[----:B------:R-:W4:Y:S01]  /*31d0*/  LDCU UR8, c[0x0][0x38c] ;  /* 0x00007180ff0877ac */ /* 0x000f220008000800 */
[----:B------:R-:W-:Y:S01]  /*31e0*/  R2UR UR19, R2 ;  /* 0x00000000021372ca */ /* 0x000fe200000e0000 */
[----:B------:R-:W-:Y:S01]  /*31f0*/  IMAD.MOV.U32 R10, RZ, RZ, RZ ;  /* 0x000000ffff0a7224 */ /* 0x000fe200078e00ff */
[----:B------:R-:W-:Y:S01]  /*3200*/  UMOV UR22, URZ ;  /* 0x000000ff00167c82 */ /* 0x000fe20008000000 */
[----:B------:R-:W-:Y:S01]  /*3210*/  UMOV UR14, URZ ;  /* 0x000000ff000e7c82 */ /* 0x000fe20008000000 */
[----:B--2---:R-:W-:Y:S01]  /*3220*/  ULEA UR17, UR4, UR17, 0x18 ;  /* 0x0000001104117291 */ /* 0x004fe2000f8ec0ff */
[----:B------:R-:W-:Y:S01]  /*3230*/  UMOV UR26, 0x0 ;  /* 0x00000000001a7882 */ /* 0x000fe20000000000 */
[----:B------:R-:W-:-:S02]  /*3240*/  UMOV UR27, 0x4400010 ;  /* 0x04400010001b7882 */ /* 0x000fc40000000000 */
[----:B------:R-:W-:Y:S02]  /*3250*/  UIADD3 UR6, UPT, UPT, UR17, 0x8800, URZ ;  /* 0x0000880011067890 */ /* 0x000fe4000fffe0ff */
[----:B------:R-:W-:Y:S02]  /*3260*/  UIADD3 UR7, UPT, UPT, UR17, 0xc800, URZ ;  /* 0x0000c80011077890 */ /* 0x000fe4000fffe0ff */
[----:B---3--:R-:W-:Y:S01]  /*3270*/  UIADD3 UR5, UPT, UPT, UR5, 0x1f, URZ ;  /* 0x0000001f05057890 */ /* 0x008fe2000fffe0ff */
[----:B-1----:R-:W1:Y:S01]  /*3280*/  LDS R0, [UR17+0x140] ;  /* 0x00014011ff007984 */ /* 0x002e620008000800 */
[----:B------:R-:W-:Y:S02]  /*3290*/  USHF.R.U32.HI UR6, URZ, 0x4, UR6 ;  /* 0x00000004ff067899 */ /* 0x000fe40008011606 */
[----:B------:R-:W-:Y:S02]  /*32a0*/  USHF.R.S32.HI UR4, URZ, 0x1f, UR5 ;  /* 0x0000001fff047899 */ /* 0x000fe40008011405 */
[----:B------:R-:W-:-:S02]  /*32b0*/  ULOP3.LUT UR6, UR6, 0x3fff, URZ, 0xc0, !UPT ;  /* 0x00003fff06067892 */ /* 0x000fc4000f8ec0ff */
[----:B------:R-:W-:Y:S02]  /*32c0*/  ULEA.HI UR4, UR4, UR5, URZ, 0x5 ;  /* 0x0000000504047291 */ /* 0x000fe4000f8f28ff */
[----:B------:R-:W-:Y:S02]  /*32d0*/  USHF.R.U32.HI UR5, URZ, 0x4, UR7 ;  /* 0x00000004ff057899 */ /* 0x000fe40008011607 */
[----:B------:R-:W-:Y:S02]  /*32e0*/  USHF.R.S32.HI UR28, URZ, 0x5, UR4 ;  /* 0x00000005ff1c7899 */ /* 0x000fe40008011404 */
[----:B------:R-:W-:Y:S02]  /*32f0*/  ULOP3.LUT UR5, UR5, 0x3fff, URZ, 0xc0, !UPT ;  /* 0x00003fff05057892 */ /* 0x000fe4000f8ec0ff */
[----:B------:R-:W-:Y:S02]  /*3300*/  UISETP.LT.AND UP0, UPT, UR28, 0x1, UPT ;  /* 0x000000011c00788c */ /* 0x000fe4000bf01270 */
[----:B------:R-:W-:-:S02]  /*3310*/  ULOP3.LUT UR20, UR6, 0x10000, URZ, 0xfc, !UPT ;  /* 0x0001000006147892 */ /* 0x000fc4000f8efcff */
[----:B------:R-:W-:Y:S02]  /*3320*/  USEL UR29, UR28, 0x1, !UP0 ;  /* 0x000000011c1d7887 */ /* 0x000fe4000c000000 */
[----:B------:R-:W-:Y:S02]  /*3330*/  ULOP3.LUT UR21, UR5, 0x10000, URZ, 0xfc, !UPT ;  /* 0x0001000005157892 */ /* 0x000fe4000f8efcff */
[----:B------:R-:W-:Y:S02]  /*3340*/  UIADD3 UR29, UPT, UPT, -UR29, URZ, URZ ;  /* 0x000000ff1d1d7290 */ /* 0x000fe4000fffe1ff */
[----:B----4-:R-:W-:Y:S01]  /*3350*/  UISETP.GE.AND UP4, UPT, UR8, 0x1, UPT ;  /* 0x000000010800788c */ /* 0x010fe2000bf86270 */
[----:B------:R-:W-:Y:S01]  /*3360*/  UMOV UR24, 0x0 ;  /* 0x0000000000187882 */ /* 0x000fe20000000000 */
[----:B------:R-:W-:Y:S01]  /*3370*/  UMOV UR25, 0x4400010 ;  /* 0x0440001000197882 */ /* 0x000fe20000000000 */
[----:B-1----:R-:W-:-:S15]  /*3380*/  R2UR UR30, R0 ;  /* 0x00000000001e72ca */ /* 0x002fde00000e0000 */
.L_x_66:
[----:B------:R-:W-:Y:S02]  /*3390*/  LEA R0, R10, UR17, 0x3 ;  /* 0x000000110a007c11 */ /* 0x000fe4000f8e18ff */
[----:B------:R-:W-:Y:S02]  /*33a0*/  SHF.L.U32 R5, R9, 0x1f, RZ ;  /* 0x0000001f09057819 */ /* 0x000fe400000006ff */
[----:B------:R-:W-:Y:S01]  /*33b0*/  PLOP3.LUT P0, PT, PT, PT, UP4, 0x80, 0x8 ;  /* 0x000000000008781c */ /* 0x000fe20003f0f048 */
[----:B------:R-:W-:Y:S01]  /*33c0*/  VIADD R3, R0, 0xa0 ;  /* 0x000000a000037836 */ /* 0x000fe20000000000 */
[----:B-1----:R-:W1:Y:S02]  /*33d0*/  SYNCS.PHASECHK.TRANS64.TRYWAIT P1, [R0+URZ+0x90], R5 ;  /* 0x00009005000075a7 */ /* 0x002e6400080211ff */
[----:B-1-3--:R-:W-:Y:S09]  /*33e0*/  @!P1 BRA `(.L_x_60) ;  /* 0x0000006400489947 */ /* 0x00aff20003800000 */
.L_x_153:
[----:B------:R-:W-:Y:S01]  /*33f0*/  LEA R4, R10, UR17, 0x4 ;  /* 0x000000110a047c11 */ /* 0x000fe2000f8e20ff */
[----:B------:R-:W-:Y:S01]  /*3400*/  @UP4 ULEA UR4, UR14, UR17, 0x3 ;  /* 0x000000110e044291 */ /* 0x000fe2000f8e18ff */
[----:B------:R-:W-:Y:S01]  /*3410*/  PLOP3.LUT P2, PT, PT, PT, PT, 0x80, 0x8 ;  /* 0x000000000008781c */ /* 0x000fe20003f4f070 */
[----:B------:R-:W-:Y:S01]  /*3420*/  ULEA UR23, UR22, UR17, 0x3 ;  /* 0x0000001116177291 */ /* 0x000fe2000f8e18ff */
[----:B------:R-:W-:Y:S02]  /*3430*/  PRMT R3, RZ, 0x654, R3 ;  /* 0x00000654ff037816 */ /* 0x000fe40000000003 */
[----:B-1----:R-:W1:Y:S01]  /*3440*/  LDS.128 R4, [R4+0x120] ;  /* 0x0001200004047984 */ /* 0x002e620000000c00 */
[----:B------:R-:W-:Y:S02]  /*3450*/  @P0 SHF.L.U32 R2, R8, 0x1f, RZ ;  /* 0x0000001f08020819 */ /* 0x000fe400000006ff */
[----:B------:R-:W-:Y:S01]  /*3460*/  SHF.L.U32 R0, R11, 0x1f, RZ ;  /* 0x0000001f0b007819 */ /* 0x000fe200000006ff */
[----:B------:R-:W-:Y:S01]  /*3470*/  @!PT LDS RZ, [RZ] ;  /* 0x00000000fffff984 */ /* 0x000fe20000000800 */
[----:B------:R-:W-:Y:S01]  /*3480*/  @!PT LDS RZ, [RZ] ;  /* 0x00000000fffff984 */ /* 0x000fe20000000800 */
[----:B------:R-:W-:Y:S01]  /*3490*/  @!PT LDS RZ, [RZ] ;  /* 0x00000000fffff984 */ /* 0x000fe20000000800 */
[----:B------:R-:W-:Y:S01]  /*34a0*/  @!PT LDS RZ, [RZ] ;  /* 0x00000000fffff984 */ /* 0x000fe20000000800 */
[----:B------:R2:W-:Y:S06]  /*34b0*/  MEMBAR.ALL.CTA ;  /* 0x0000000000007992 */ /* 0x0005ec0000008000 */
[----:B--2---:R-:W2:Y:S02]  /*34c0*/  FENCE.VIEW.ASYNC.S ;  /* 0x00000000000073c6 */ /* 0x004ea40000000000 */
[----:B--2---:R2:W-:Y:S01]  /*34d0*/  SYNCS.ARRIVE.TRANS64.RED.A1T0 RZ, [R3+URZ], RZ ;  /* 0x000000ff03ff79a7 */ /* 0x0045e200081004ff */
[----:B------:R2:W3:Y:S01]  /*34e0*/  @P0 SYNCS.PHASECHK.TRANS64.TRYWAIT P2, [UR4], R2 ;  /* 0x00000002ff0005a7 */ /* 0x0004e20008041104 */
[----:B------:R-:W-:Y:S01]  /*34f0*/  ULEA.HI UR4, UR22, UR22, URZ, 0x1 ;  /* 0x0000001616047291 */ /* 0x000fe2000f8f08ff */
[----:B-1----:R-:W-:-:S03]  /*3500*/  LOP3.LUT P1, RZ, R6, 0x1, RZ, 0xc0, !PT ;  /* 0x0000000106ff7812 */ /* 0x002fc6000782c0ff */
[----:B------:R-:W-:Y:S02]  /*3510*/  USHF.L.U32 UR18, UR4, 0x7, URZ ;  /* 0x0000000704127899 */ /* 0x000fe400080006ff */
[----:B------:R-:W-:Y:S02]  /*3520*/  ULOP3.LUT UR4, UR4, 0xffe, URZ, 0xc0, !UPT ;  /* 0x00000ffe04047892 */ /* 0x000fe4000f8ec0ff */
[----:B------:R-:W-:Y:S02]  /*3530*/  ULOP3.LUT UR18, UR18, 0xffffff00, URZ, 0xc0, !UPT ;  /* 0xffffff0012127892 */ /* 0x000fe4000f8ec0ff */
[----:B------:R-:W-:Y:S02]  /*3540*/  UIADD3 UR4, UPT, UPT, -UR4, UR22, URZ ;  /* 0x0000001604047290 */ /* 0x000fe4000fffe1ff */
[----:B------:R-:W-:Y:S01]  /*3550*/  UIADD3 UR18, UPT, UPT, UR30, UR18, URZ ;  /* 0x000000121e127290 */ /* 0x000fe2000fffe0ff */
[----:B------:R-:W1:Y:S03]  /*3560*/  SYNCS.PHASECHK.TRANS64.TRYWAIT P0, [UR23+0xd0], R0 ;  /* 0x0000d000ff0075a7 */ /* 0x000e660008001117 */
[----:B------:R-:W-:Y:S01]  /*3570*/  ULEA UR18, UR4, UR18, 0x14 ;  /* 0x0000001204127291 */ /* 0x000fe2000f8ea0ff */
[----:B-123--:R-:W-:Y:S11]  /*3580*/  @!P0 BRA `(.L_x_61) ;  /* 0x0000006000f48947 */ /* 0x00eff60003800000 */
.L_x_155:
[----:B------:R-:W-:Y:S01]  /*3590*/  IADD3 R10, PT, PT, R10, 0x1, RZ ;  /* 0x000000010a0a7810 */ /* 0x000fe20007ffe0ff */
[----:B------:R-:W-:Y:S06]  /*35a0*/  BRA.U !UP4, `(.L_x_62) ;  /* 0x000000010c987547 */ /* 0x000fec000b800000 */
[----:B------:R-:W-:Y:S01]  /*35b0*/  UPLOP3.LUT UP2, UPT, UPT, UPT, UPT, 0x40, 0x4 ;  /* 0x000000000004789c */ /* 0x000fe20003f4e870 */
[----:B------:R-:W-:Y:S01]  /*35c0*/  UMOV UR16, UR29 ;  /* 0x0000001d00107c82 */ /* 0x000fe20008000000 */
[----:B------:R-:W-:Y:S01]  /*35d0*/  UMOV UR15, UR28 ;  /* 0x0000001c000f7c82 */ /* 0x000fe20008000000 */
[----:B------:R-:W-:-:S08]  /*35e0*/  UMOV UR6, UR14 ;  /* 0x0000000e00067c82 */ /* 0x000fd00008000000 */
.L_x_65:
[----:B------:R-:W-:Y:S02]  /*35f0*/  UIADD3 UR16, UPT, UPT, UR16, 0x1, URZ ;  /* 0x0000000110107890 */ /* 0x000fe4000fffe0ff */
[----:B--2---:R-:W-:Y:S02]  /*3600*/  ULEA UR5, UR6, UR17, 0x3 ;  /* 0x0000001106057291 */ /* 0x004fe4000f8e18ff */
[----:B------:R-:W-:Y:S01]  /*3610*/  UISETP.NE.AND UP3, UPT, UR16, URZ, UPT ;  /* 0x000000ff1000728c */ /* 0x000fe2000bf65270 */
[----:B---3--:R-:W-:Y:S10]  /*3620*/  @P2 BRA `(.L_x_63) ;  /* 0x00000000000c2947 */ /* 0x008ff40003800000 */
[----:B-1----:R-:W-:Y:S04]  /*3630*/  SHF.L.U32 R3, R8, 0x1f, RZ ;  /* 0x0000001f08037819 */ /* 0x002fe800000006ff */
[----:B------:R-:W1:Y:S02]  /*3640*/  SYNCS.PHASECHK.TRANS64.TRYWAIT P0, [UR5], R3 ;  /* 0x00000003ff0075a7 */ /* 0x000e640008001105 */
[----:B-1----:R-:W-:Y:S05]  /*3650*/  @!P0 BRA `(.L_x_64) ;  /* 0x0000006000d88947 */ /* 0x002fea0003800000 */
.L_x_63:
[----:B------:R-:W-:Y:S01]  /*3660*/  UISETP.NE.AND UP0, UPT, UR15, 0x1, UPT ;  /* 0x000000010f00788c */ /* 0x000fe2000bf05270 */
[----:B------:R-:W-:Y:S01]  /*3670*/  PLOP3.LUT P2, PT, PT, PT, PT, 0x80, 0x8 ;  /* 0x000000000008781c */ /* 0x000fe20003f4f070 */
[----:B------:R-:W-:Y:S02]  /*3680*/  UIADD3 UR4, UPT, UPT, UR6, 0x1, URZ ;  /* 0x0000000106047890 */ /* 0x000fe4000fffe0ff */
[----:B------:R-:W-:Y:S02]  /*3690*/  ULEA UR12, UR6, UR21, 0xa ;  /* 0x00000015060c7291 */ /* 0x000fe4000f8e50ff */
[----:B------:R-:W-:Y:S01]  /*36a0*/  UISETP.NE.AND UP1, UPT, UR4, 0x4, UPT ;  /* 0x000000040400788c */ /* 0x000fe2000bf25270 */
[----:B------:R-:W-:Y:S01]  /*36b0*/  PLOP3.LUT P0, PT, PT, PT, UP0, 0x80, 0x8 ;  /* 0x000000000008781c */ /* 0x000fe20003f0f008 */
[----:B------:R-:W-:Y:S02]  /*36c0*/  UIADD3 UR10, UPT, UPT, UR12, 0x2, URZ ;  /* 0x000000020c0a7890 */ /* 0x000fe4000fffe0ff */
[----:B------:R-:W-:Y:S02]  /*36d0*/  USEL UR7, URZ, 0x1, UP1 ;  /* 0x00000001ff077887 */ /* 0x000fe40008800000 */
[----:B------:R-:W-:Y:S02]  /*36e0*/  USEL UR14, UR4, URZ, UP1 ;  /* 0x000000ff040e7287 */ /* 0x000fe40008800000 */
[----:B------:R-:W-:Y:S02]  /*36f0*/  UIADD3 UR15, UPT, UPT, UR15, -0x1, URZ ;  /* 0xffffffff0f0f7890 */ /* 0x000fe4000fffe0ff */
[----:B------:R-:W-:Y:S01]  /*3700*/  @UP0 ULEA UR4, UR14, UR17, 0x3 ;  /* 0x000000110e040291 */ /* 0x000fe2000f8e18ff */
[----:B------:R-:W-:Y:S01]  /*3710*/  LOP3.LUT R8, R8, UR7, RZ, 0x3c, !PT ;  /* 0x0000000708087c12 */ /* 0x000fe2000f8e3cff */
[----:B------:R-:W-:Y:S01]  /*3720*/  UIADD3 UR7, UPT, UPT, UR5, 0x20, URZ ;  /* 0x0000002005077890 */ /* 0x000fe2000fffe0ff */
[----:B------:R-:W-:Y:S02]  /*3730*/  UMOV UR13, 0x80004020 ;  /* 0x80004020000d7882 */ /* 0x000fe40000000000 */
[----:B-1----:R-:W-:Y:S01]  /*3740*/  @P0 SHF.L.U32 R0, R8, 0x1f, RZ ;  /* 0x0000001f08000819 */ /* 0x002fe200000006ff */
[----:B------:R-:W-:Y:S01]  /*3750*/  UMOV UR5, 0x80004020 ;  /* 0x8000402000057882 */ /* 0x000fe20000000000 */
[----:B------:R-:W-:Y:S01]  /*3760*/  UMOV UR11, 0x80004020 ;  /* 0x80004020000b7882 */ /* 0x000fe20000000000 */
[----:B------:R-:W-:Y:S01]  /*3770*/  UMOV UR9, 0x80004020 ;  /* 0x8000402000097882 */ /* 0x000fe20000000000 */
[----:B------:R2:W3:Y:S01]  /*3780*/  @P0 SYNCS.PHASECHK.TRANS64.TRYWAIT P2, [UR4], R0 ;  /* 0x00000000ff0005a7 */ /* 0x0004e20008041104 */
[----:B------:R-:W-:Y:S03]  /*3790*/  ULEA UR4, UR6, UR20, 0x8 ;  /* 0x0000001406047291 */ /* 0x000fe6000f8e40ff */
[----:B------:R-:W-:Y:S01]  /*37a0*/  UMOV UR6, UR14 ;  /* 0x0000000e00067c82 */ /* 0x000fe20008000000 */
[----:B------:R-:W-:Y:S05]  /*37b0*/  UIADD3 UR8, UPT, UPT, UR4, 0x2, URZ ;  /* 0x0000000204087890 */ /* 0x000fea000fffe0ff */
[----:B------:R2:W-:Y:S01]  /*37c0*/  UTCHMMA gdesc[UR4], gdesc[UR12], tmem[UR18], tmem[UR26], idesc[UR27], UP2 ;  /* 0x00ff1a0c040075ea */ /* 0x0005e20009000012 */
[----:B------:R-:W-:Y:S03]  /*37d0*/  UPLOP3.LUT UP2, UPT, UPT, UPT, UPT, 0x80, 0x8 ;  /* 0x000000000008789c */ /* 0x000fe60003f4f070 */
[----:B------:R2:W-:Y:S01]  /*37e0*/  UTCHMMA gdesc[UR8], gdesc[UR10], tmem[UR18], tmem[UR24], idesc[UR25], UPT ;  /* 0x00ff180a080075ea */ /* 0x0005e2000b800012 */
[----:B------:R2:W-:Y:S01]  /*37f0*/  UTCBAR.MULTICAST [UR7], URZ, UR19 ;  /* 0x000000ff070073e9 */ /* 0x0005e20008000813 */
[----:B------:R-:W-:Y:S06]  /*3800*/  BRA.U UP3, `(.L_x_65) ;  /* 0xfffffffd03787547 */ /* 0x000fec000b83ffff */
.L_x_62:
[----:B--2---:R-:W-:Y:S01]  /*3810*/  UIADD3 UR4, UPT, UPT, UR22, 0x1, URZ ;  /* 0x0000000116047890 */ /* 0x004fe2000fffe0ff */
[C---:B------:R-:W-:Y:S01]  /*3820*/  ISETP.NE.AND P0, PT, R10.reuse, 0x2, PT ;  /* 0x000000020a00780c */ /* 0x040fe20003f05270 */
[----:B------:R-:W-:Y:S02]  /*3830*/  UIADD3 UR5, UPT, UPT, UR23, 0xb0, URZ ;  /* 0x000000b017057890 */ /* 0x000fe4000fffe0ff */
[----:B------:R-:W-:Y:S01]  /*3840*/  UISETP.NE.AND UP0, UPT, UR4, 0x4, UPT ;  /* 0x000000040400788c */ /* 0x000fe2000bf05270 */
[----:B-1----:R-:W-:Y:S02]  /*3850*/  SEL R0, RZ, 0x1, P0 ;  /* 0x00000001ff007807 */ /* 0x002fe40000000000 */
[----:B------:R-:W-:Y:S01]  /*3860*/  SEL R10, R10, RZ, P0 ;  /* 0x000000ff0a0a7207 */ /* 0x000fe20000000000 */
[----:B------:R-:W-:Y:S01]  /*3870*/  USEL UR6, URZ, 0x1, UP0 ;  /* 0x00000001ff067887 */ /* 0x000fe20008000000 */
[----:B------:R-:W-:Y:S01]  /*3880*/  LOP3.LUT R9, R9, R0, RZ, 0x3c, !PT ;  /* 0x0000000009097212 */ /* 0x000fe200078e3cff */
[----:B------:R-:W-:Y:S01]  /*3890*/  USEL UR22, UR4, URZ, UP0 ;  /* 0x000000ff04167287 */ /* 0x000fe20008000000 */
[----:B------:R1:W-:Y:S03]  /*38a0*/  UTCBAR [UR5], URZ ;  /* 0x000000ff050073e9 */ /* 0x0003e600080000ff */
[----:B------:R-:W-:Y:S01]  /*38b0*/  LOP3.LUT R11, R11, UR6, RZ, 0x3c, !PT ;  /* 0x000000060b0b7c12 */ /* 0x000fe2000f8e3cff */
[----:B------:R-:W-:Y:S07]  /*38c0*/  @P1 BRA `(.L_x_66) ;  /* 0xfffffff800b01947 */ /* 0x000fee000383ffff */
[----:B------:R-:W2:Y:S01]  /*38d0*/  S2UR UR8, SR_CgaCtaId ;  /* 0x00000000000879c3 */ /* 0x000ea20000008800 */
[----:B------:R-:W-:Y:S01]  /*38e0*/  ELECT P0, URZ, PT ;  /* 0x0000000000ff782f */ /* 0x000fe20003800000 */
[----:B------:R-:W-:Y:S01]  /*38f0*/  IMAD.MOV.U32 R0, RZ, RZ, 0x1 ;  /* 0x00000001ff007424 */ /* 0x000fe200078e00ff */
[----:B------:R-:W-:Y:S01]  /*3900*/  UIADD3 UR17, UPT, UPT, UR17, 0xd0, URZ ;  /* 0x000000d011117890 */ /* 0x000fe2000fffe0ff */
[----:B------:R-:W-:Y:S01]  /*3910*/  SHF.L.U32 R3, R11, 0x1f, RZ ;  /* 0x0000001f0b037819 */ /* 0x000fe200000006ff */
[----:B------:R-:W-:-:S03]  /*3920*/  UMOV UR4, 0x40 ;  /* 0x0000004000047882 */ /* 0x000fc60000000000 */
[----:B------:R-:W-:Y:S01]  /*3930*/  UVIRTCOUNT.DEALLOC.SMPOOL 0x80 ;  /* 0x000000800000784c */ /* 0x000fe20000000000 */
[----:B--2---:R-:W-:Y:S02]  /*3940*/  ULEA UR8, UR8, UR4, 0x18 ;  /* 0x0000000408087291 */ /* 0x004fe4000f8ec0ff */
[----:B------:R-:W-:-:S07]  /*3950*/  ULEA UR4, UR22, UR17, 0x3 ;  /* 0x0000001116047291 */ /* 0x000fce000f8e18ff */
[----:B------:R2:W-:Y:S02]  /*3960*/  @P0 STS.U8 [UR8+0x1c], R0 ;  /* 0x00001c00ff000988 */ /* 0x0005e40008000008 */
[----:B------:R-:W4:Y:S02]  /*3970*/  SYNCS.PHASECHK.TRANS64.TRYWAIT P0, [UR4], R3 ;  /* 0x00000003ff0075a7 */ /* 0x000f240008001104 */
[----:B--2-4-:R-:W-:Y:S05]  /*3980*/  @!P0 BRA `(.L_x_67) ;  /* 0x0000006000248947 */ /* 0x014fea0003800000 */
.L_x_158:
[----:B------:R-:W-:-:S04]  /*3990*/  UIADD3 UR4, UPT, UPT, UR22, 0x1, URZ ;  /* 0x0000000116047890 */ /* 0x000fc8000fffe0ff */
[----:B------:R-:W-:-:S04]  /*39a0*/  UISETP.NE.AND UP0, UPT, UR4, 0x4, UPT ;  /* 0x000000040400788c */ /* 0x000fc8000bf05270 */
[----:B------:R-:W-:Y:S02]  /*39b0*/  USEL UR6, URZ, 0x1, UP0 ;  /* 0x00000001ff067887 */ /* 0x000fe40008000000 */
[----:B------:R-:W-:-:S04]  /*39c0*/  USEL UR4, UR4, URZ, UP0 ;  /* 0x000000ff04047287 */ /* 0x000fc80008000000 */
[----:B-1----:R-:W-:Y:S01]  /*39d0*/  ULEA UR5, UR4, UR17, 0x3 ;  /* 0x0000001104057291 */ /* 0x002fe2000f8e18ff */
[----:B------:R-:W-:-:S04]  /*39e0*/  LOP3.LUT R2, R11, UR6, RZ, 0x3c, !PT ;  /* 0x000000060b027c12 */ /* 0x000fc8000f8e3cff */
[----:B--2---:R-:W-:-:S04]  /*39f0*/  SHF.L.U32 R3, R2, 0x1f, RZ ;  /* 0x0000001f02037819 */ /* 0x004fc800000006ff */
[----:B------:R-:W1:Y:S02]  /*3a00*/  SYNCS.PHASECHK.TRANS64.TRYWAIT P0, [UR5], R3 ;  /* 0x00000003ff0075a7 */ /* 0x000e640008001105 */
[----:B-1----:R-:W-:Y:S05]  /*3a10*/  @!P0 BRA `(.L_x_68) ;  /* 0x0000006000188947 */ /* 0x002fea0003800000 */
.L_x_160:
        /* <DEDUP_REMOVED lines=9> */
.L_x_162:
[----:B------:R-:W-:-:S04]  /*3ab0*/  UIADD3 UR4, UPT, UPT, UR4, 0x1, URZ ;  /* 0x0000000104047890 */ /* 0x000fc8000fffe0ff */
[----:B------:R-:W-:-:S04]  /*3ac0*/  UISETP.NE.AND UP0, UPT, UR4, 0x4, UPT ;  /* 0x000000040400788c */ /* 0x000fc8000bf05270 */
[----:B------:R-:W-:Y:S02]  /*3ad0*/  USEL UR5, URZ, 0x1, UP0 ;  /* 0x00000001ff057887 */ /* 0x000fe40008000000 */
[----:B------:R-:W-:-:S04]  /*3ae0*/  USEL UR4, UR4, URZ, UP0 ;  /* 0x000000ff04047287 */ /* 0x000fc80008000000 */
[----:B------:R-:W-:Y:S01]  /*3af0*/  ULEA UR4, UR4, UR17, 0x3 ;  /* 0x0000001104047291 */ /* 0x000fe2000f8e18ff */
[----:B-1----:R-:W-:-:S04]  /*3b00*/  LOP3.LUT R3, R2, UR5, RZ, 0x3c, !PT ;  /* 0x0000000502037c12 */ /* 0x002fc8000f8e3cff */
[----:B------:R-:W-:-:S04]  /*3b10*/  SHF.L.U32 R3, R3, 0x1f, RZ ;  /* 0x0000001f03037819 */ /* 0x000fc800000006ff */
[----:B------:R-:W1:Y:S02]  /*3b20*/  SYNCS.PHASECHK.TRANS64.TRYWAIT P0, [UR4], R3 ;  /* 0x00000003ff0075a7 */ /* 0x000e640008001104 */
[----:B-1----:R-:W-:Y:S05]  /*3b30*/  @!P0 BRA `(.L_x_70) ;  /* 0x0000006000008947 */ /* 0x002fea0003800000 */
.L_x_164:
[----:B------:R-:W-:Y:S01]  /*3b40*/  NOP ;  /* 0x0000000000007918 */ /* 0x000fe20000000000 */
[----:B-1----:R-:W1:Y:S01]  /*3b50*/  LDS R0, [UR8+0x14] ;  /* 0x00001408ff007984 */ /* 0x002e620008000800 */
[----:B------:R-:W-:Y:S01]  /*3b60*/  ULOP3.LUT UR4, UR30, 0xffff, URZ, 0xc0, !UPT ;  /* 0x0000ffff1e047892 */ /* 0x000fe2000f8ec0ff */
[----:B------:R-:W-:Y:S01]  /*3b70*/  UMOV UR5, 0xffff ;  /* 0x0000ffff00057882 */ /* 0x000fe20000000000 */
[----:B------:R-:W-:Y:S02]  /*3b80*/  UMOV UR6, 0x1 ;  /* 0x0000000100067882 */ /* 0x000fe40000000000 */
[----:B------:R-:W-:-:S04]  /*3b90*/  USHF.R.U32.HI UR4, URZ, 0x5, UR4 ;  /* 0x00000005ff047899 */ /* 0x000fc80008011604 */
[----:B------:R-:W-:Y:S02]  /*3ba0*/  USHF.L.U32 UR5, UR5, UR4, URZ ;  /* 0x0000000405057299 */ /* 0x000fe400080006ff */
[----:B------:R-:W-:-:S04]  /*3bb0*/  USHF.L.U32 UR4, UR6, UR4, URZ ;  /* 0x0000000406047299 */ /* 0x000fc800080006ff */
[----:B-1----:R-:W-:-:S04]  /*3bc0*/  LOP3.LUT R0, R0, UR5, RZ, 0xc0, !PT ;  /* 0x0000000500007c12 */ /* 0x002fc8000f8ec0ff */
[----:B------:R-:W-:-:S13]  /*3bd0*/  ISETP.NE.AND P0, PT, R0, UR5, PT ;  /* 0x0000000500007c0c */ /* 0x000fda000bf05270 */
[----:B------:R-:W-:Y:S05]  /*3be0*/  @P0 BRA `(.L_x_71) ;  /* 0x0000000000580947 */ /* 0x000fea0003800000 */
[----:B------:R-:W1:Y:S02]  /*3bf0*/  LDS R0, [UR8+0x18] ;  /* 0x00001808ff007984 */ /* 0x000e640008000800 */
[----:B-1----:R-:W-:-:S04]  /*3c00*/  LOP3.LUT R0, R0, UR4, RZ, 0xc0, !PT ;  /* 0x0000000400007c12 */ /* 0x002fc8000f8ec0ff */
[----:B------:R-:W-:-:S13]  /*3c10*/  ISETP.NE.AND P0, PT, R0, UR4, PT ;  /* 0x0000000400007c0c */ /* 0x000fda000bf05270 */
[----:B------:R-:W-:Y:S05]  /*3c20*/  @P0 BRA `(.L_x_72) ;  /* 0x00000000003c0947 */ /* 0x000fea0003800000 */
[----:B------:R-:W1:Y:S01]  /*3c30*/  S2R R2, SR_LANEID ;  /* 0x0000000000027919 */ /* 0x000e620000000000 */
[----:B------:R-:W-:Y:S01]  /*3c40*/  ULOP3.LUT UR5, URZ, UR5, URZ, 0x33, !UPT ;  /* 0x00000005ff057292 */ /* 0x000fe2000f8e33ff */
[----:B------:R-:W-:Y:S01]  /*3c50*/  LOP3.LUT R4, RZ, UR4, RZ, 0x33, !PT ;  /* 0x00000004ff047c12 */ /* 0x000fe2000f8e33ff */
[----:B------:R-:W-:Y:S02]  /*3c60*/  VOTEU.ANY UR4, UPT, PT ;  /* 0x0000000000047886 */ /* 0x000fe400038e0100 */
[----:B------:R-:W-:Y:S01]  /*3c70*/  UFLO.U32 UR4, UR4 ;  /* 0x00000004000472bd */ /* 0x000fe200080e0000 */
[----:B------:R-:W2:Y:S01]  /*3c80*/  REDUX UR6, R4 ;  /* 0x00000000040673c4 */ /* 0x000ea20000000000 */
[----:B------:R-:W-:-:S06]  /*3c90*/  IMAD.U32 R0, RZ, RZ, UR5 ;  /* 0x00000005ff007e24 */ /* 0x000fcc000f8e00ff */
[----:B------:R4:W-:Y:S01]  /*3ca0*/  UTCATOMSWS.AND URZ, UR5 ;  /* 0x0000000500ff79e3 */ /* 0x0009e20008000000 */
[----:B------:R-:W3:Y:S01]  /*3cb0*/  REDUX UR7, R0 ;  /* 0x00000000000773c4 */ /* 0x000ee20000000000 */
[----:B-1----:R-:W-:Y:S01]  /*3cc0*/  ISETP.EQ.U32.AND P0, PT, R2, UR4, PT ;  /* 0x0000000402007c0c */ /* 0x002fe2000bf02070 */
[----:B--2---:R-:W-:Y:S01]  /*3cd0*/  IMAD.U32 R2, RZ, RZ, UR6 ;  /* 0x00000006ff027e24 */ /* 0x004fe2000f8e00ff */
[----:B---3--:R-:W-:-:S11]  /*3ce0*/  MOV R3, UR7 ;  /* 0x0000000700037c02 */ /* 0x008fd60008000f00 */
[----:B------:R4:W-:Y:S04]  /*3cf0*/  @P0 ATOMS.AND RZ, [UR8+0x14], R3 ;  /* 0x00001403ffff098c */ /* 0x0009e8000a800008 */
[----:B------:R4:W-:Y:S01]  /*3d00*/  @P0 ATOMS.AND RZ, [UR8+0x18], R2 ;  /* 0x00001802ffff098c */ /* 0x0009e2000a800008 */
[----:B------:R-:W-:Y:S05]  /*3d10*/  BRA `(.L_x_73) ;  /* 0x0000000000147947 */ /* 0x000fea0003800000 */
.L_x_72:
[----:B------:R-:W-:Y:S02]  /*3d20*/  MOV R2, 0x3d40 ;  /* 0x00003d4000027802 */ /* 0x000fe40000000f00 */
[----:B---3-5:R-:W-:Y:S05]  /*3d30*/  CALL.REL.NOINC `($__internal_0_$__cuda_sm10x_tcgen05_guardrail_trap_col_being_dealloced_not_returned_by_alloc) ;  /* 0x0000006000e87944 */ /* 0x028fea0003c00000 */
[----:B------:R-:W-:Y:S05]  /*3d40*/  BRA `(.L_x_73) ;  /* 0x0000000000087947 */ /* 0x000fea0003800000 */
.L_x_71:
[----:B------:R-:W-:Y:S02]  /*3d50*/  MOV R2, 0x3d70 ;  /* 0x00003d7000027802 */ /* 0x000fe40000000f00 */
[----:B---3-5:R-:W-:Y:S05]  /*3d60*/  CALL.REL.NOINC `($__internal_2_$__cuda_sm10x_tcgen05_guardrail_trap_unallocated_columns_being_dealloced) ;  /* 0x0000006000f47944 */ /* 0x028fea0003c00000 */
.L_x_73:
[----:B------:R-:W-:Y:S01]  /*3d70*/  NOP ;  /* 0x0000000000007918 */ /* 0x000fe20000000000 */
[----:B----4-:R-:W-:Y:S05]  /*3d80*/  EXIT ;  /* 0x000000000000794d */ /* 0x010fea0003800000 */
.L_x_55:
[----:B------:R-:W-:-:S09]  /*3d90*/  UISETP.NE.OR UP0, UPT, UR17, 0x3, !UP3 ;  /* 0x000000031100788c */ /* 0x000fd2000df05670 */
[----:B------:R-:W-:Y:S05]  /*3da0*/  BRA.U UP0, `(.L_x_74) ;  /* 0x00000011005c7547 */ /* 0x000fea000b800000 */
[----:B------:R-:W1:Y:S01]  /*3db0*/  S2UR UR10, SR_CgaCtaId ;  /* 0x00000000000a79c3 */ /* 0x000e620000008800 */
[----:B------:R-:W2:Y:S01]  /*3dc0*/  LDCU UR31, c[0x0][0x370] ;  /* 0x00006e00ff1f77ac */ /* 0x000ea20008000800 */
[----:B------:R-:W-:Y:S02]  /*3dd0*/  HFMA2 R13, -RZ, RZ, 0, 0 ;  /* 0x00000000ff0d7431 */ /* 0x000fe400000001ff */
[----:B------:R-:W-:Y:S01]  /*3de0*/  IMAD.MOV.U32 R15, RZ, RZ, 0x1 ;  /* 0x00000001ff0f7424 */ /* 0x000fe200078e00ff */
[----:B------:R-:W-:Y:S01]  /*3df0*/  MOV R7, 0x2000 ;  /* 0x0000200000077802 */ /* 0x000fe20000000f00 */
[----:B------:R-:W2:Y:S01]  /*3e00*/  LDCU.128 UR44, c[0x0][0xb10] ;  /* 0x00016200ff2c77ac */ /* 0x000ea20008000c00 */
[----:B------:R-:W-:Y:S01]  /*3e10*/  IMAD.MOV.U32 R14, RZ, RZ, RZ ;  /* 0x000000ffff0e7224 */ /* 0x000fe200078e00ff */
[----:B------:R-:W3:Y:S01]  /*3e20*/  LDC.64 R16, c[0x0][0x348] ;  /* 0x0000d200ff107b82 */ /* 0x000ee20000000a00 */
[----:B------:R-:W4:Y:S01]  /*3e30*/  LDCU UR30, c[0x0][0x374] ;  /* 0x00006e80ff1e77ac */ /* 0x000f220008000800 */
[----:B------:R-:W1:Y:S06]  /*3e40*/  LDCU UR15, c[0x0][0xb0c] ;  /* 0x00016180ff0f77ac */ /* 0x000e6c0008000800 */
[----:B------:R-:W3:Y:S01]  /*3e50*/  LDC.64 R2, c[0x0][0x888] ;  /* 0x00022200ff027b82 */ /* 0x000ee20000000a00 */
[----:B------:R-:W3:Y:S01]  /*3e60*/  LDCU UR49, c[0x0][0xb20] ;  /* 0x00016400ff3177ac */ /* 0x000ee20008000800 */
[----:B------:R-:W3:Y:S06]  /*3e70*/  LDCU UR4, c[0x0][0xb30] ;  /* 0x00016600ff0477ac */ /* 0x000eec0008000800 */
[----:B------:R-:W3:Y:S01]  /*3e80*/  LDC.64 R4, c[0x0][0x890] ;  /* 0x00022400ff047b82 */ /* 0x000ee20000000a00 */
[----:B------:R-:W-:Y:S01]  /*3e90*/  UMOV UR21, 0x400 ;  /* 0x0000040000157882 */ /* 0x000fe20000000000 */
[----:B--2---:R-:W-:-:S02]  /*3ea0*/  UIMAD.WIDE.U32 UR6, UR31, UR44, URZ ;  /* 0x0000002c1f0672a5 */ /* 0x004fc4000f8e00ff */
[----:B----4-:R-:W-:Y:S02]  /*3eb0*/  UIMAD.WIDE.U32 UR8, UR30, UR47, URZ ;  /* 0x0000002f1e0872a5 */ /* 0x010fe4000f8e00ff */
[----:B-1----:R-:W-:Y:S02]  /*3ec0*/  ULEA UR21, UR10, UR21, 0x18 ;  /* 0x000000150a157291 */ /* 0x002fe4000f8ec0ff */
[----:B------:R-:W-:Y:S02]  /*3ed0*/  UPLOP3.LUT UP3, UPT, UPT, UPT, UPT, 0x40, 0x4 ;  /* 0x000000000004789c */ /* 0x000fe40003f6e870 */
[----:B------:R-:W-:Y:S02]  /*3ee0*/  UIADD3 UR37, UPT, UPT, UR21, 0x58, URZ ;  /* 0x0000005815257890 */ /* 0x000fe4000fffe0ff */
[----:B------:R-:W-:Y:S02]  /*3ef0*/  UIADD3 UR33, UPT, UPT, UR21, 0x40, URZ ;  /* 0x0000004015217890 */ /* 0x000fe4000fffe0ff */
[----:B------:R-:W-:-:S02]  /*3f00*/  UIADD3 UR25, UPT, UPT, UR21, 0x48, URZ ;  /* 0x0000004815197890 */ /* 0x000fc4000fffe0ff */
[----:B------:R-:W-:Y:S01]  /*3f10*/  UIADD3 UR17, UPT, UPT, UR21, 0x50, URZ ;  /* 0x0000005015117890 */ /* 0x000fe2000fffe0ff */
[----:B------:R-:W-:Y:S01]  /*3f20*/  UMOV UR6, UR7 ;  /* 0x0000000700067c82 */ /* 0x000fe20008000000 */
[----:B------:R-:W-:Y:S01]  /*3f30*/  UMOV UR41, UR9 ;  /* 0x0000000900297c82 */ /* 0x000fe20008000000 */
[----:B------:R-:W-:Y:S02]  /*3f40*/  UISETP.GE.AND UP0, UPT, UR42, 0x1, UPT ;  /* 0x000000012a00788c */ /* 0x000fe4000bf06270 */
[----:B------:R-:W-:Y:S01]  /*3f50*/  UISETP.NE.AND UP4, UPT, UR42, 0x1, UPT ;  /* 0x000000012a00788c */ /* 0x000fe2000bf85270 */
[----:B------:R-:W1:Y:S01]  /*3f60*/  LDCU.64 UR22, c[0x0][0xb28] ;  /* 0x00016500ff1677ac */ /* 0x000e620008000a00 */
[----:B------:R-:W-:Y:S02]  /*3f70*/  UISETP.NE.AND UP6, UPT, UR15, 0x1, UPT ;  /* 0x000000010f00788c */ /* 0x000fe4000bfc5270 */
[----:B------:R-:W-:Y:S02]  /*3f80*/  UISETP.NE.AND UP5, UPT, UR46, 0x1, UPT ;  /* 0x000000012e00788c */ /* 0x000fe4000bfa5270 */
[----:B------:R-:W-:-:S02]  /*3f90*/  UPRMT UR37, UR10, 0x654, UR37 ;  /* 0x000006540a257896 */ /* 0x000fc40008000025 */
[----:B------:R-:W-:Y:S02]  /*3fa0*/  USHF.R.U32.HI UR43, URZ, UR45, UR6 ;  /* 0x0000002dff2b7299 */ /* 0x000fe40008011606 */
[----:B------:R-:W-:Y:S02]  /*3fb0*/  UPRMT UR40, UR10, 0x654, UR33 ;  /* 0x000006540a287896 */ /* 0x000fe40008000021 */
[----:B------:R-:W-:Y:S02]  /*3fc0*/  UPRMT UR39, UR10, 0x654, UR25 ;  /* 0x000006540a277896 */ /* 0x000fe40008000019 */
[----:B------:R-:W-:Y:S02]  /*3fd0*/  UPRMT UR38, UR10, 0x654, UR17 ;  /* 0x000006540a267896 */ /* 0x000fe40008000011 */
[----:B---3--:R-:W-:Y:S02]  /*3fe0*/  USHF.R.U32.HI UR41, URZ, UR49, UR41 ;  /* 0x00000031ff297299 */ /* 0x008fe40008011629 */
[----:B------:R-:W-:-:S11]  /*3ff0*/  UISETP.NE.AND UP2, UPT, UR4, 0x1, UPT ;  /* 0x000000010400788c */ /* 0x000fd6000bf45270 */
.L_x_85:
[C---:B------:R-:W-:Y:S02]  /*4000*/  LEA R12, R14.reuse, UR21, 0x3 ;  /* 0x000000150e0c7c11 */ /* 0x040fe4000f8e18ff */
[----:B------:R-:W-:Y:S02]  /*4010*/  SHF.L.U32 R9, R13, 0x1f, RZ ;  /* 0x0000001f0d097819 */ /* 0x000fe400000006ff */
[----:B------:R-:W-:Y:S02]  /*4020*/  LEA R10, R14, UR21, 0x4 ;  /* 0x000000150e0a7c11 */ /* 0x000fe4000f8e20ff */
[----:B--2---:R-:W2:Y:S02]  /*4030*/  SYNCS.PHASECHK.TRANS64.TRYWAIT P0, [R12+URZ+0x90], R9 ;  /* 0x000090090c0075a7 */ /* 0x004ea400080011ff */
[----:B--2---:R-:W-:Y:S05]  /*4040*/  @!P0 BRA `(.L_x_75) ;  /* 0x0000005800d48947 */ /* 0x004fea0003800000 */
.L_x_165:
[----:B--2---:R-:W2:Y:S01]  /*4050*/  LDS.128 R8, [R10+0x120] ;  /* 0x000120000a087984 */ /* 0x004ea20000000c00 */
[----:B------:R-:W-:Y:S01]  /*4060*/  UISETP.GE.AND UP0, UPT, UR42, 0x1, UPT ;  /* 0x000000012a00788c */ /* 0x000fe2000bf06270 */
[----:B------:R-:W-:Y:S01]  /*4070*/  @!PT LDS RZ, [RZ] ;  /* 0x00000000fffff984 */ /* 0x000fe20000000800 */
[----:B------:R-:W-:Y:S01]  /*4080*/  @!PT LDS RZ, [RZ] ;  /* 0x00000000fffff984 */ /* 0x000fe20000000800 */
[----:B------:R-:W-:Y:S01]  /*4090*/  @!PT LDS RZ, [RZ] ;  /* 0x00000000fffff984 */ /* 0x000fe20000000800 */
[----:B------:R-:W-:Y:S01]  /*40a0*/  @!PT LDS RZ, [RZ] ;  /* 0x00000000fffff984 */ /* 0x000fe20000000800 */
[----:B------:R3:W-:Y:S06]  /*40b0*/  MEMBAR.ALL.CTA ;  /* 0x0000000000007992 */ /* 0x0007ec0000008000 */
[----:B---3--:R-:W3:Y:S01]  /*40c0*/  FENCE.VIEW.ASYNC.S ;  /* 0x00000000000073c6 */ /* 0x008ee20000000000 */
[----:B--2---:R-:W-:Y:S11]  /*40d0*/  LOP3.LUT P0, RZ, R10, 0x1, RZ, 0xc0, !PT ;  /* 0x000000010aff7812 */ /* 0x004ff6000780c0ff */
[----:B------:R-:W-:Y:S02]  /*40e0*/  @!UPT UIADD3 URZ, UPT, UPT, URZ, URZ, URZ ;  /* 0x000000fffffff290 */ /* 0x000fe4000fffe0ff */
[----:B---3--:R-:W-:Y:S01]  /*40f0*/  VOTEU.ANY UP1, P0 ;  /* 0x0000000000ff7886 */ /* 0x008fe20000020100 */
[----:B------:R-:W-:Y:S11]  /*4100*/  PLOP3.LUT P0, PT, PT, PT, UP1, 0x80, 0x8 ;  /* 0x000000000008781c */ /* 0x000ff60003f0f018 */
[----:B------:R-:W-:Y:S02]  /*4110*/  @!UPT UIADD3 URZ, UPT, UPT, URZ, URZ, URZ ;  /* 0x000000fffffff290 */ /* 0x000fe4000fffe0ff */
[----:B------:R-:W-:Y:S02]  /*4120*/  @P0 SHF.R.U32.HI R0, RZ, 0x10, R9 ;  /* 0x00000010ff000819 */ /* 0x000fe40000011609 */
[----:B------:R-:W-:Y:S02]  /*4130*/  @P0 MOV R6, R8 ;  /* 0x0000000800060202 */ /* 0x000fe40000000f00 */
[----:B------:R-:W-:Y:S01]  /*4140*/  @P0 R2UR UR4, R0 ;  /* 0x00000000000402ca */ /* 0x000fe200000e0000 */
[----:B------:R-:W-:Y:S01]  /*4150*/  VIADD R0, R12, 0xa0 ;  /* 0x000000a00c007836 */ /* 0x000fe20000000000 */
[----:B------:R-:W-:Y:S02]  /*4160*/  @P0 LOP3.LUT R8, R9, 0xffff, RZ, 0xc0, !PT ;  /* 0x0000ffff09080812 */ /* 0x000fe400078ec0ff */
[----:B------:R-:W-:Y:S02]  /*4170*/  @P0 R2UR UR6, R6 ;  /* 0x00000000060602ca */ /* 0x000fe400000e0000 */
[----:B------:R-:W-:Y:S02]  /*4180*/  PRMT R0, RZ, 0x654, R0 ;  /* 0x00000654ff007816 */ /* 0x000fe40000000000 */
[----:B------:R-:W-:Y:S02]  /*4190*/  @P0 R2UR UR5, R8 ;  /* 0x00000000080502ca */ /* 0x000fe400000e0000 */
[----:B------:R2:W-:Y:S03]  /*41a0*/  SYNCS.ARRIVE.TRANS64.RED.A1T0 RZ, [R0+URZ], RZ ;  /* 0x000000ff00ff79a7 */ /* 0x0005e600081004ff */
[----:B------:R-:W-:Y:S04]  /*41b0*/  @UP1 UMOV UR29, UR4 ;  /* 0x00000004001d1c82 */ /* 0x000fe80008000000 */
[----:B------:R-:W-:Y:S04]  /*41c0*/  @UP1 UMOV UR14, UR6 ;  /* 0x00000006000e1c82 */ /* 0x000fe80008000000 */
[----:B------:R-:W-:Y:S01]  /*41d0*/  @UP1 UMOV UR13, UR5 ;  /* 0x00000005000d1c82 */ /* 0x000fe20008000000 */
[----:B------:R-:W-:Y:S05]  /*41e0*/  BRA.U !UP0, `(.L_x_76) ;  /* 0x0000000108a47547 */ /* 0x000fea000b800000 */
[----:B------:R-:W-:Y:S02]  /*41f0*/  UIMAD.WIDE.U32 UR18, UR13, UR47, URZ ;  /* 0x0000002f0d1272a5 */ /* 0x000fe4000f8e00ff */
[----:B------:R-:W-:Y:S02]  /*4200*/  UIMAD.WIDE.U32 UR26, UR14, UR44, URZ ;  /* 0x0000002c0e1a72a5 */ /* 0x000fe4000f8e00ff */
[----:B------:R-:W-:Y:S02]  /*4210*/  USEL UR4, UR30, UR41, !UP5 ;  /* 0x000000291e047287 */ /* 0x000fe4000e800000 */
[----:B------:R-:W-:Y:S02]  /*4220*/  USEL UR7, UR31, UR43, !UP6 ;  /* 0x0000002b1f077287 */ /* 0x000fe4000f000000 */
[----:B-1----:R-:W-:Y:S02]  /*4230*/  UIMAD.WIDE.U32 UR8, UR4, UR22, URZ ;  /* 0x00000016040872a5 */ /* 0x002fe4000f8e00ff */
[----:B------:R-:W-:Y:S01]  /*4240*/  UIMAD.WIDE.U32 UR10, UR7, UR22, URZ ;  /* 0x00000016070a72a5 */ /* 0x000fe2000f8e00ff */
[----:B------:R-:W-:Y:S02]  /*4250*/  UMOV UR5, UR19 ;  /* 0x0000001300057c82 */ /* 0x000fe40008000000 */
[----:B------:R-:W-:Y:S03]  /*4260*/  USHF.R.U32.HI UR6, URZ, UR49, UR5 ;  /* 0x00000031ff067299 */ /* 0x000fe60008011605 */
[----:B------:R-:W-:Y:S01]  /*4270*/  UMOV UR5, UR27 ;  /* 0x0000001b00057c82 */ /* 0x000fe20008000000 */
[----:B------:R-:W-:Y:S02]  /*4280*/  USEL UR6, UR13, UR6, !UP5 ;  /* 0x000000060d067287 */ /* 0x000fe4000e800000 */
[----:B------:R-:W-:Y:S03]  /*4290*/  USHF.R.U32.HI UR12, URZ, UR45, UR5 ;  /* 0x0000002dff0c7299 */ /* 0x000fe60008011605 */
[----:B------:R-:W-:Y:S02]  /*42a0*/  UMOV UR5, UR9 ;  /* 0x0000000900057c82 */ /* 0x000fe40008000000 */
[----:B------:R-:W-:Y:S03]  /*42b0*/  @UP4 USHF.R.U32.HI UR4, URZ, UR23, UR5 ;  /* 0x00000017ff044299 */ /* 0x000fe60008011605 */
[----:B------:R-:W-:Y:S01]  /*42c0*/  UMOV UR5, UR11 ;  /* 0x0000000b00057c82 */ /* 0x000fe20008000000 */
[----:B------:R-:W-:Y:S02]  /*42d0*/  UIMAD UR4, UR42, UR4, URZ ;  /* 0x000000042a0472a4 */ /* 0x000fe4000f8e02ff */
[----:B------:R-:W-:Y:S02]  /*42e0*/  @UP4 USHF.R.U32.HI UR7, URZ, UR23, UR5 ;  /* 0x00000017ff074299 */ /* 0x000fe40008011605 */
[----:B------:R-:W-:Y:S02]  /*42f0*/  UIMAD.WIDE.U32 UR10, UR6, UR22, URZ ;  /* 0x00000016060a72a5 */ /* 0x000fe4000f8e00ff */
[----:B------:R-:W-:Y:S02]  /*4300*/  USEL UR5, UR14, UR12, !UP6 ;  /* 0x0000000c0e057287 */ /* 0x000fe4000f000000 */
[----:B------:R-:W-:Y:S02]  /*4310*/  UIMAD UR8, UR42, UR7, URZ ;  /* 0x000000072a0872a4 */ /* 0x000fe4000f8e02ff */
[----:B------:R-:W-:Y:S03]  /*4320*/  UISETP.GE.AND UP0, UPT, UR6, UR4, UPT ;  /* 0x000000040600728c */ /* 0x000fe6000bf06270 */
[----:B------:R-:W-:Y:S01]  /*4330*/  UMOV UR4, UR11 ;  /* 0x0000000b00047c82 */ /* 0x000fe20008000000 */
[----:B------:R-:W-:Y:S02]  /*4340*/  UISETP.GE.OR UP0, UPT, UR5, UR8, UP0 ;  /* 0x000000080500728c */ /* 0x000fe40008706670 */
[----:B------:R-:W-:Y:S02]  /*4350*/  USHF.R.U32.HI UR4, URZ, UR23, UR4 ;  /* 0x00000017ff047299 */ /* 0x000fe40008011604 */
[----:B------:R-:W-:Y:S02]  /*4360*/  UIMAD.WIDE.U32 UR8, UR5, UR22, URZ ;  /* 0x00000016050872a5 */ /* 0x000fe4000f8e00ff */
[----:B------:R-:W-:Y:S04]  /*4370*/  USEL UR10, UR6, UR4, !UP4 ;  /* 0x00000004060a7287 */ /* 0x000fe8000e000000 */
[----:B------:R-:W-:Y:S01]  /*4380*/  UIADD3 UR11, UPT, UPT, -UR10, URZ, URZ ;  /* 0x000000ff0a0b7290 */ /* 0x000fe2000fffe1ff */
[----:B------:R-:W-:Y:S02]  /*4390*/  @!UP0 UMOV UR4, UR9 ;  /* 0x0000000900048c82 */ /* 0x000fe40008000000 */
[----:B------:R-:W-:Y:S02]  /*43a0*/  @!UP0 USHF.R.U32.HI UR4, URZ, UR23, UR4 ;  /* 0x00000017ff048299 */ /* 0x000fe40008011604 */
[----:B------:R-:W-:Y:S02]  /*43b0*/  UIMAD UR8, UR42, UR11, UR6 ;  /* 0x0000000b2a0872a4 */ /* 0x000fe4000f8e0206 */
[----:B------:R-:W-:Y:S04]  /*43c0*/  @!UP0 USEL UR4, UR5, UR4, !UP4 ;  /* 0x0000000405048287 */ /* 0x000fe8000e000000 */
[----:B------:R-:W-:Y:S02]  /*43d0*/  @!UP0 UIMAD UR8, UR7, UR8, UR4 ;  /* 0x00000008070882a4 */ /* 0x000fe4000f8e0204 */
[----:B------:R-:W-:Y:S02]  /*43e0*/  @!UP0 UIADD3 UR9, UPT, UPT, UR10, -UR4, URZ ;  /* 0x800000040a098290 */ /* 0x000fe4000fffe0ff */
[----:B------:R-:W-:Y:S02]  /*43f0*/  UIADD3 UR4, UPT, UPT, -UR5, URZ, URZ ;  /* 0x000000ff05047290 */ /* 0x000fe4000fffe1ff */
[----:B------:R-:W-:Y:S02]  /*4400*/  UIADD3 UR7, UPT, UPT, -UR6, URZ, URZ ;  /* 0x000000ff06077290 */ /* 0x000fe4000fffe1ff */
[----:B------:R-:W-:Y:S02]  /*4410*/  @!UP0 UIMAD UR6, UR9, UR42, UR5 ;  /* 0x0000002a090682a4 */ /* 0x000fe4000f8e0205 */
[----:B------:R-:W-:Y:S02]  /*4420*/  UIMAD UR14, UR15, UR4, UR14 ;  /* 0x000000040f0e72a4 */ /* 0x000fe4000f8e020e */
[----:B------:R-:W-:Y:S01]  /*4430*/  UIMAD UR13, UR46, UR7, UR13 ;  /* 0x000000072e0d72a4 */ /* 0x000fe2000f8e020d */
[----:B------:R-:W-:Y:S02]  /*4440*/  @!UP0 UMOV UR5, UR8 ;  /* 0x0000000800058c82 */ /* 0x000fe40008000000 */
[----:B------:R-:W-:Y:S02]  /*4450*/  UIMAD UR14, UR5, UR15, UR14 ;  /* 0x0000000f050e72a4 */ /* 0x000fe4000f8e020e */
[----:B------:R-:W-:Y:S11]  /*4460*/  UIMAD UR13, UR6, UR46, UR13 ;  /* 0x0000002e060d72a4 */ /* 0x000ff6000f8e020d */
[----:B------:R-:W-:Y:S01]  /*4470*/  @!UPT UIADD3 URZ, UPT, UPT, URZ, URZ, URZ ;  /* 0x000000fffffff290 */ /* 0x000fe2000fffe0ff */
.L_x_76:
[----:B------:R-:W3:Y:S01]  /*4480*/  @!UP2 LDCU.128 UR8, c[0x0][0xb10] ;  /* 0x00016200ff08a7ac */ /* 0x000ee20008000c00 */
[C---:B------:R-:W-:Y:S02]  /*4490*/  ISETP.NE.U32.AND P1, PT, R4.reuse, RZ, PT ;  /* 0x000000ff0400720c */ /* 0x040fe40003f25070 */
[----:B------:R-:W-:Y:S02]  /*44a0*/  ISETP.NE.U32.AND P0, PT, R4, RZ, PT ;  /* 0x000000ff0400720c */ /* 0x000fe40003f05070 */
[C---:B------:R-:W-:Y:S02]  /*44b0*/  ISETP.NE.AND.EX P1, PT, R5.reuse, RZ, PT, P1 ;  /* 0x000000ff0500720c */ /* 0x040fe40003f25310 */
[----:B------:R-:W-:Y:S01]  /*44c0*/  ISETP.NE.AND.EX P0, PT, R5, RZ, PT, P0 ;  /* 0x000000ff0500720c */ /* 0x000fe20003f05300 */
[----:B------:R-:W4:Y:S01]  /*44d0*/  @!UP2 LDCU UR5, c[0x0][0xb0c] ;  /* 0x00016180ff05a7ac */ /* 0x000f220008000800 */
[----:B------:R-:W-:Y:S01]  /*44e0*/  SHF.L.U32 R9, R15, 0x1f, RZ ;  /* 0x0000001f0f097819 */ /* 0x000fe200000006ff */
[----:B------:R-:W-:Y:S02]  /*44f0*/  USHF.L.U32 UR35, UR16, 0x6, URZ ;  /* 0x0000000610237899 */ /* 0x000fe400080006ff */
[----:B------:R-:W-:Y:S02]  /*4500*/  USHF.L.U32 UR34, UR20, 0x8, URZ ;  /* 0x0000000814227899 */ /* 0x000fe400080006ff */
[----:B---3--:R-:W-:Y:S07]  /*4510*/  UIMAD.WIDE.U32 UR6, UR14, UR8, URZ ;  /* 0x000000080e0672a5 */ /* 0x008fee000f8e00ff */
[----:B------:R-:W-:Y:S01]  /*4520*/  @!UP2 UMOV UR4, UR7 ;  /* 0x000000070004ac82 */ /* 0x000fe20008000000 */
[----:B----4-:R-:W-:Y:S02]  /*4530*/  @!UP2 UISETP.NE.AND UP0, UPT, UR5, 0x1, UPT ;  /* 0x000000010500a88c */ /* 0x010fe4000bf05270 */
[----:B------:R-:W-:Y:S02]  /*4540*/  @!UP2 USHF.R.U32.HI UR4, URZ, UR9, UR4 ;  /* 0x00000009ff04a299 */ /* 0x000fe40008011604 */
[----:B------:R-:W-:Y:S02]  /*4550*/  UIMAD.WIDE.U32 UR6, UR13, UR11, URZ ;  /* 0x0000000b0d0672a5 */ /* 0x000fe4000f8e00ff */
[----:B------:R-:W-:Y:S02]  /*4560*/  @!UP2 USEL UR8, UR14, UR4, !UP0 ;  /* 0x000000040e08a287 */ /* 0x000fe4000c000000 */
[----:B------:R-:W-:Y:S03]  /*4570*/  @!UP2 UISETP.NE.AND UP0, UPT, UR10, 0x1, UPT ;  /* 0x000000010a00a88c */ /* 0x000fe6000bf05270 */
[----:B------:R-:W-:Y:S02]  /*4580*/  @!UP2 UMOV UR6, UR7 ;  /* 0x000000070006ac82 */ /* 0x000fe40008000000 */
[----:B------:R-:W3:Y:S02]  /*4590*/  @!UP2 LDCU UR4, c[0x0][0xb20] ;  /* 0x00016400ff04a7ac */ /* 0x000ee40008000800 */
[----:B---3--:R-:W-:Y:S04]  /*45a0*/  @!UP2 USHF.R.U32.HI UR6, URZ, UR4, UR6 ;  /* 0x00000004ff06a299 */ /* 0x008fe80008011606 */
[----:B------:R-:W-:Y:S04]  /*45b0*/  @!UP2 USEL UR6, UR13, UR6, !UP0 ;  /* 0x000000060d06a287 */ /* 0x000fe8000c000000 */
[----:B------:R-:W-:Y:S02]  /*45c0*/  @!UP2 UIADD3 UR4, UPT, UPT, -UR8, UR6, URZ ;  /* 0x000000060804a290 */ /* 0x000fe4000fffe1ff */
[----:B------:R-:W-:Y:S02]  /*45d0*/  @!UP2 UIADD3 UR6, UPT, UPT, UR8, -UR6, URZ ;  /* 0x800000060806a290 */ /* 0x000fe4000fffe0ff */
[----:B------:R-:W-:Y:S02]  /*45e0*/  @!UP2 UIMAD UR14, UR4, UR5, UR14 ;  /* 0x00000005040ea2a4 */ /* 0x000fe4000f8e020e */
[----:B------:R-:W-:Y:S01]  /*45f0*/  @!UP2 UIMAD UR13, UR6, UR10, UR13 ;  /* 0x0000000a060da2a4 */ /* 0x000fe2000f8e020d */
[----:B------:R-:W-:Y:S11]  /*4600*/  BRA.U UP3, `(.L_x_77) ;  /* 0x0000000103107547 */ /* 0x000ff6000b800000 */
[----:B--2---:R-:W-:Y:S04]  /*4610*/  MOV R0, UR48 ;  /* 0x0000003000007c02 */ /* 0x004fe80008000f00 */
[----:B------:R-:W-:Y:S04]  /*4620*/  SHF.L.U32 R11, R0, 0x1f, RZ ;  /* 0x0000001f000b7819 */ /* 0x000fe800000006ff */
[----:B------:R-:W2:Y:S02]  /*4630*/  SYNCS.PHASECHK.TRANS64.TRYWAIT P2, [UR21+0x88], R11 ;  /* 0x0000880bff0075a7 */ /* 0x000ea40008041115 */
[----:B--2---:R-:W-:Y:S05]  /*4640*/  @!P2 BRA `(.L_x_78) ;  /* 0x000000540068a947 */ /* 0x004fea0003800000 */
.L_x_77:
[----:B------:R-:W-:Y:S05]  /*4650*/  @!P1 BRA `(.L_x_79) ;  /* 0x0000000000309947 */ /* 0x000fea0003800000 */
[----:B------:R-:W-:Y:S01]  /*4660*/  ISETP.NE.U32.AND P1, PT, R2, RZ, PT ;  /* 0x000000ff0200720c */ /* 0x000fe20003f25070 */
[----:B------:R-:W3:Y:S01]  /*4670*/  LDCU.64 UR4, c[0x0][0x358] ;  /* 0x00006b00ff0477ac */ /* 0x000ee20008000a00 */
[----:B------:R-:W-:Y:S02]  /*4680*/  IMAD.MOV.U32 R81, RZ, RZ, 0x1 ;  /* 0x00000001ff517424 */ /* 0x000fe400078e00ff */
[----:B------:R-:W-:Y:S11]  /*4690*/  ISETP.NE.AND.EX P1, PT, R3, RZ, PT, P1 ;  /* 0x000000ff0300720c */ /* 0x000ff60003f25310 */
[----:B------:R-:W-:Y:S02]  /*46a0*/  @!UPT UIADD3 URZ, UPT, UPT, URZ, URZ, URZ ;  /* 0x000000fffffff290 */ /* 0x000fe4000fffe0ff */
[----:B--2---:R-:W2:Y:S01]  /*46b0*/  @P1 LDC.64 R10, c[0x0][0x888] ;  /* 0x00022200ff0a1b82 */ /* 0x004ea20000000a00 */
[----:B------:R-:W-:Y:S04]  /*46c0*/  @P1 IMAD R0, R4, UR36, RZ ;  /* 0x0000002404001c24 */ /* 0x000fe8000f8e02ff */
[----:B--2---:R-:W-:Y:S04]  /*46d0*/  @P1 IMAD.WIDE R10, R0, 0x4, R10 ;  /* 0x00000004000a1825 */ /* 0x004fe800078e020a */
[----:B------:R-:W-:Y:S01]  /*46e0*/  HFMA2 R0, -RZ, RZ, 0, 5.9604644775390625e-08 ;  /* 0x00000001ff007431 */ /* 0x000fe200000001ff */
[----:B---3-5:R3:W5:Y:S04]  /*46f0*/  @P1 LDG.E R41, desc[UR4][R10.64] ;  /* 0x000000040a291981 */ /* 0x028768000c1e1900 */
[----:B------:R-:W-:Y:S01]  /*4700*/  @!P1 PRMT R81, R0, 0x7610, R81 ;  /* 0x0000761000519816 */ /* 0x000fe20000000051 */
[----:B---3--:R-:W4:Y:S06]  /*4710*/  @!P1 LDC R41, c[0x0][0x880] ;  /* 0x00022000ff299b82 */ /* 0x008f2c0000000800 */
.L_x_79:
[----:B----45:R-:W-:Y:S01]  /*4720*/  @!P0 FSETP.EQ.AND P1, PT, R41, RZ, PT ;  /* 0x000000ff2900820b */ /* 0x030fe20003f22000 */
[----:B------:R-:W-:Y:S01]  /*4730*/  @!UPT UIADD3 URZ, UPT, UPT, URZ, URZ, URZ ;  /* 0x000000fffffff290 */ /* 0x000fe2000fffe0ff */
[----:B------:R-:W-:Y:S11]  /*4740*/  @!P0 BRA `(.L_x_80) ;  /* 0x0000000000188947 */ /* 0x000ff60003800000 */
[----:B------:R-:W-:Y:S02]  /*4750*/  LOP3.LUT P0, RZ, R81, 0xff, RZ, 0xc0, !PT ;  /* 0x000000ff51ff7812 */ /* 0x000fe4000780c0ff */
[----:B------:R-:W-:Y:S04]  /*4760*/  ISETP.NE.U32.AND P1, PT, R2, RZ, PT ;  /* 0x000000ff0200720c */ /* 0x000fe80003f25070 */
[----:B------:R-:W-:Y:S04]  /*4770*/  ISETP.NE.AND.EX P1, PT, R3, RZ, PT, P1 ;  /* 0x000000ff0300720c */ /* 0x000fe80003f25310 */
[----:B------:R-:W-:Y:S03]  /*4780*/  PLOP3.LUT P1, PT, P1, PT, PT, 0x8, 0x80 ;  /* 0x000000000080781c */ /* 0x000fe60000f2e170 */
[----:B------:R-:W-:Y:S11]  /*4790*/  @P0 FSETP.EQ.AND P1, PT, R41, RZ, PT ;  /* 0x000000ff2900020b */ /* 0x000ff60003f22000 */
[----:B------:R-:W-:Y:S02]  /*47a0*/  @!UPT UIADD3 URZ, UPT, UPT, URZ, URZ, URZ ;  /* 0x000000fffffff290 */ /* 0x000fe4000fffe0ff */
.L_x_80:
[----:B------:R-:W3:Y:S01]  /*47b0*/  SYNCS.PHASECHK.TRANS64.TRYWAIT P2, [UR21+0x60], R9 ;  /* 0x00006009ff0075a7 */ /* 0x000ee20008041115 */
[----:B------:R-:W-:Y:S04]  /*47c0*/  ELECT P0, URZ, PT ;  /* 0x0000000000ff782f */ /* 0x000fe80003800000 */
[----:B------:R-:W-:Y:S11]  /*47d0*/  PLOP3.LUT P1, PT, P1, P0, PT, 0xf2, 0x2f ;  /* 0x00000000002f781c */ /* 0x000ff60000f21e72 */
[----:B------:R-:W-:Y:S02]  /*47e0*/  @!UPT UIADD3 URZ, UPT, UPT, URZ, URZ, URZ ;  /* 0x000000fffffff290 */ /* 0x000fe4000fffe0ff */
[----:B------:R-:W-:Y:S05]  /*47f0*/  @!P1 IADD3 R8, P0, PT, R16, 0x580, RZ ;  /* 0x0000058010089810 */ /* 0x000fea0007f1e0ff */
[----:B------:R-:W-:Y:S01]  /*4800*/  @!P1 IMAD.X R6, RZ, RZ, R17, P0 ;  /* 0x000000ffff069224 */ /* 0x000fe200000e0611 */
[----:B---3--:R-:W-:Y:S07]  /*4810*/  @!P2 BRA `(.L_x_81) ;  /* 0x00000054000ca947 */ /* 0x008fee0003800000 */
.L_x_168:
[----:B------:R-:W-:Y:S01]  /*4820*/  @!P1 R2UR UR5, R8 ;  /* 0x00000000080592ca */ /* 0x000fe200000e0000 */
[----:B------:R-:W-:Y:S01]  /*4830*/  VOTEU.ALL UP0, P1 ;  /* 0x0000000000ff7886 */ /* 0x000fe20000800000 */
[----:B------:R-:W-:Y:S01]  /*4840*/  @!P1 R2UR UR4, R6 ;  /* 0x00000000060492ca */ /* 0x000fe200000e0000 */
[----:B--2---:R-:W-:Y:S01]  /*4850*/  @!P1 IMAD.MOV.U32 R0, RZ, RZ, 0x2000 ;  /* 0x00002000ff009424 */ /* 0x004fe200078e00ff */
[----:B------:R-:W-:Y:S01]  /*4860*/  UMOV UR6, 0x0 ;  /* 0x0000000000067882 */ /* 0x000fe20000000000 */
[----:B------:R-:W-:Y:S01]  /*4870*/  UMOV UR7, 0x10000000 ;  /* 0x1000000000077882 */ /* 0x000fe20000000000 */
[----:B------:R-:W-:Y:S01]  /*4880*/  @!UP0 UIADD3 UR32, UPT, UPT, UR21, 0x400, URZ ;  /* 0x0000040015208890 */ /* 0x000fe2000fffe0ff */
[----:B------:R-:W-:Y:S01]  /*4890*/  @!P1 IADD3 R8, P0, PT, R16, 0x580, RZ ;  /* 0x0000058010089810 */ /* 0x000fe20007f1e0ff */
[----:B------:R-:W-:Y:S04]  /*48a0*/  VOTEU.ALL UP0, P1 ;  /* 0x0000000000ff7886 */ /* 0x000fe80000800000 */
[----:B------:R-:W-:Y:S02]  /*48b0*/  @!P1 IMAD.X R6, RZ, RZ, R17, P0 ;  /* 0x000000ffff069224 */ /* 0x000fe400000e0611 */
[----:B------:R-:W-:Y:S02]  /*48c0*/  IMAD.U32 R10, RZ, RZ, UR5 ;  /* 0x00000005ff0a7e24 */ /* 0x000fe4000f8e00ff */
[----:B------:R-:W-:Y:S03]  /*48d0*/  IMAD.U32 R11, RZ, RZ, UR4 ;  /* 0x00000004ff0b7e24 */ /* 0x000fe6000f8e00ff */
[----:B------:R-:W-:Y:S02]  /*48e0*/  @!P1 R2UR UR4, R10 ;  /* 0x000000000a0492ca */ /* 0x000fe400000e0000 */
[----:B------:R-:W-:Y:S11]  /*48f0*/  @!P1 R2UR UR5, R11 ;  /* 0x000000000b0592ca */ /* 0x000ff600000e0000 */
[----:B------:R-:W-:Y:S02]  /*4900*/  @!UPT UIADD3 URZ, UPT, UPT, URZ, URZ, URZ ;  /* 0x000000fffffff290 */ /* 0x000fe4000fffe0ff */
[----:B------:R2:W-:Y:S01]  /*4910*/  @!UP0 UTMALDG.3D [UR32], [UR4], desc[UR6] ;  /* 0x00000620040085b4 */ /* 0x0005e20008011000 */
[----:B------:R2:W-:Y:S01]  /*4920*/  @!P1 SYNCS.ARRIVE.TRANS64.RED.A0TR RZ, [UR21+0x40], R0 ;  /* 0x00004000ffff99a7 */ /* 0x0005e20008300415 */
[----:B------:R-:W-:Y:S01]  /*4930*/  SYNCS.ARRIVE.TRANS64.RED.A1T0 RZ, [UR40], RZ ;  /* 0x000000ffffff79a7 */ /* 0x000fe20008100428 */
[----:B------:R-:W3:Y:S02]  /*4940*/  SYNCS.PHASECHK.TRANS64.TRYWAIT P2, [UR21+0x68], R9 ;  /* 0x00006809ff0075a7 */ /* 0x000ee40008041115 */
[----:B--23--:R-:W-:Y:S05]  /*4950*/  @!P2 BRA `(.L_x_82) ;  /* 0x0000005000d4a947 */ /* 0x00cfea0003800000 */
.L_x_170:
        /* <DEDUP_REMOVED lines=8> */
[----:B------:R-:W-:Y:S01]  /*49e0*/  @!UP0 UIADD3 UR24, UPT, UPT, UR21, 0x2400, URZ ;  /* 0x0000240015188890 */ /* 0x000fe2000fffe0ff */
[----:B------:R-:W-:Y:S01]  /*49f0*/  VOTEU.ALL UP0, P1 ;  /* 0x0000000000ff7886 */ /* 0x000fe20000800000 */
[----:B------:R-:W-:Y:S01]  /*4a00*/  UMOV UR27, UR35 ;  /* 0x00000023001b7c82 */ /* 0x000fe20008000000 */
[----:B------:R-:W-:Y:S02]  /*4a10*/  UMOV UR28, UR36 ;  /* 0x00000024001c7c82 */ /* 0x000fe40008000000 */
[----:B------:R-:W-:Y:S02]  /*4a20*/  IMAD.U32 R10, RZ, RZ, UR5 ;  /* 0x00000005ff0a7e24 */ /* 0x000fe4000f8e00ff */
[----:B------:R-:W-:Y:S02]  /*4a30*/  IMAD.U32 R11, RZ, RZ, UR4 ;  /* 0x00000004ff0b7e24 */ /* 0x000fe4000f8e00ff */
[----:B------:R-:W-:Y:S01]  /*4a40*/  @!P1 IMAD.X R6, RZ, RZ, R17, P0 ;  /* 0x000000ffff069224 */ /* 0x000fe200000e0611 */
        /* <DEDUP_REMOVED lines=8> */
.L_x_172:
[----:B------:R-:W-:Y:S01]  /*4ad0*/  @!P1 R2UR UR5, R8 ;  /* 0x00000000080592ca */ /* 0x000fe200000e0000 */
[----:B------:R-:W-:Y:S01]  /*4ae0*/  VOTEU.ALL UP0, P1 ;  /* 0x0000000000ff7886 */ /* 0x000fe20000800000 */
[----:B------:R-:W-:Y:S01]  /*4af0*/  @!P1 R2UR UR4, R6 ;  /* 0x00000000060492ca */ /* 0x000fe200000e0000 */
[----:B--2---:R-:W-:Y:S01]  /*4b00*/  @!P1 IMAD.MOV.U32 R0, RZ, RZ, 0x2000 ;  /* 0x00002000ff009424 */ /* 0x004fe200078e00ff */
[----:B------:R-:W-:Y:S01]  /*4b10*/  UMOV UR6, 0x0 ;  /* 0x0000000000067882 */ /* 0x000fe20000000000 */
[----:B------:R-:W-:Y:S01]  /*4b20*/  UMOV UR7, 0x10000000 ;  /* 0x1000000000077882 */ /* 0x000fe20000000000 */
[----:B------:R-:W-:Y:S01]  /*4b30*/  @!UP0 UIADD3 UR18, UPT, UPT, UR34, 0x80, URZ ;  /* 0x0000008022128890 */ /* 0x000fe2000fffe0ff */
[----:B------:R-:W-:Y:S01]  /*4b40*/  VIADD R14, R14, 0x1 ;  /* 0x000000010e0e7836 */ /* 0x000fe20000000000 */
[----:B------:R-:W-:Y:S01]  /*4b50*/  @!UP0 UIADD3 UR16, UPT, UPT, UR21, 0x4400, URZ ;  /* 0x0000440015108890 */ /* 0x000fe2000fffe0ff */
[----:B------:R-:W-:Y:S01]  /*4b60*/  VOTEU.ALL UP0, P1 ;  /* 0x0000000000ff7886 */ /* 0x000fe20000800000 */
[----:B------:R-:W-:Y:S01]  /*4b70*/  UMOV UR19, UR35 ;  /* 0x0000002300137c82 */ /* 0x000fe20008000000 */
[----:B------:R-:W-:Y:S02]  /*4b80*/  UMOV UR20, UR36 ;  /* 0x0000002400147c82 */ /* 0x000fe40008000000 */
        /* <DEDUP_REMOVED lines=10> */
.L_x_174:
[----:B------:R-:W-:Y:S01]  /*4c30*/  @!P1 IADD3 R6, P0, PT, R16, 0x580, RZ ;  /* 0x0000058010069810 */ /* 0x000fe20007f1e0ff */
[----:B------:R-:W-:Y:S01]  /*4c40*/  VOTEU.ALL UP0, P1 ;  /* 0x0000000000ff7886 */ /* 0x000fe20000800000 */
[----:B------:R-:W-:Y:S01]  /*4c50*/  UMOV UR6, 0x0 ;  /* 0x0000000000067882 */ /* 0x000fe20000000000 */
[----:B------:R-:W-:Y:S01]  /*4c60*/  UMOV UR7, 0x10000000 ;  /* 0x1000000000077882 */ /* 0x000fe20000000000 */
[----:B------:R-:W-:Y:S01]  /*4c70*/  @!P1 R2UR UR5, R6 ;  /* 0x00000000060592ca */ /* 0x000fe200000e0000 */
[----:B--2---:R-:W-:Y:S01]  /*4c80*/  @!P1 IMAD.X R0, RZ, RZ, R17, P0 ;  /* 0x000000ffff009224 */ /* 0x004fe200000e0611 */
[----:B------:R-:W-:Y:S01]  /*4c90*/  @!UP0 UIADD3 UR10, UPT, UPT, UR34, 0xc0, URZ ;  /* 0x000000c0220a8890 */ /* 0x000fe2000fffe0ff */
[----:B------:R-:W-:Y:S01]  /*4ca0*/  R2UR UR18, R83 ;  /* 0x00000000531272ca */ /* 0x000fe200000e0000 */
[----:B------:R-:W-:Y:S01]  /*4cb0*/  @!UP0 UIADD3 UR8, UPT, UPT, UR21, 0x6400, URZ ;  /* 0x0000640015088890 */ /* 0x000fe2000fffe0ff */
[----:B------:R-:W-:Y:S01]  /*4cc0*/  R2UR UR16, R84 ;  /* 0x00000000541072ca */ /* 0x000fe200000e0000 */
[----:B------:R-:W-:Y:S01]  /*4cd0*/  @!UP0 UIADD3 UR9, UPT, UPT, UR21, 0x58, URZ ;  /* 0x0000005815098890 */ /* 0x000fe2000fffe0ff */
[----:B------:R-:W-:Y:S01]  /*4ce0*/  @!P1 R2UR UR4, R0 ;  /* 0x00000000000492ca */ /* 0x000fe200000e0000 */
[----:B------:R-:W-:Y:S01]  /*4cf0*/  VOTEU.ALL UP0, P1 ;  /* 0x0000000000ff7886 */ /* 0x000fe20000800000 */
[----:B------:R-:W-:Y:S01]  /*4d00*/  UMOV UR11, UR35 ;  /* 0x00000023000b7c82 */ /* 0x000fe20008000000 */
[----:B------:R-:W-:Y:S01]  /*4d10*/  UMOV UR12, UR36 ;  /* 0x00000024000c7c82 */ /* 0x000fe20008000000 */
[C---:B------:R-:W-:Y:S01]  /*4d20*/  ISETP.NE.AND P0, PT, R14.reuse, 0x2, PT ;  /* 0x000000020e00780c */ /* 0x040fe20003f05270 */
[----:B------:R-:W-:Y:S01]  /*4d30*/  UPLOP3.LUT UP3, UPT, UPT, UPT, UPT, 0x80, 0x8 ;  /* 0x000000000008789c */ /* 0x000fe20003f6f070 */
[----:B------:R-:W-:Y:S01]  /*4d40*/  IMAD.U32 R8, RZ, RZ, UR5 ;  /* 0x00000005ff087e24 */ /* 0x000fe2000f8e00ff */
[----:B------:R-:W-:Y:S01]  /*4d50*/  LOP3.LUT R15, R15, 0x1, RZ, 0x3c, !PT ;  /* 0x000000010f0f7812 */ /* 0x000fe200078e3cff */
[----:B------:R-:W-:Y:S01]  /*4d60*/  UMOV UR36, UR29 ;  /* 0x0000001d00247c82 */ /* 0x000fe20008000000 */
[----:B------:R-:W-:Y:S01]  /*4d70*/  SEL R0, RZ, 0x1, P0 ;  /* 0x00000001ff007807 */ /* 0x000fe20000000000 */
[----:B------:R-:W-:Y:S01]  /*4d80*/  UIADD3 UR20, UPT, UPT, UR13, UR18, URZ ;  /* 0x000000120d147290 */ /* 0x000fe2000fffe0ff */
[----:B------:R-:W-:Y:S01]  /*4d90*/  SEL R14, R14, RZ, P0 ;  /* 0x000000ff0e0e7207 */ /* 0x000fe20000000000 */
[----:B------:R-:W-:Y:S01]  /*4da0*/  UIADD3 UR16, UPT, UPT, UR14, UR16, URZ ;  /* 0x000000100e107290 */ /* 0x000fe2000fffe0ff */
[----:B------:R-:W-:Y:S01]  /*4db0*/  IMAD.U32 R9, RZ, RZ, UR4 ;  /* 0x00000004ff097e24 */ /* 0x000fe2000f8e00ff */
[----:B------:R-:W-:Y:S02]  /*4dc0*/  @!P1 R2UR UR4, R8 ;  /* 0x00000000080492ca */ /* 0x000fe400000e0000 */
[----:B------:R-:W-:Y:S02]  /*4dd0*/  LOP3.LUT R13, R13, R0, RZ, 0x3c, !PT ;  /* 0x000000000d0d7212 */ /* 0x000fe400078e3cff */
[----:B------:R-:W-:Y:S11]  /*4de0*/  @!P1 R2UR UR5, R9 ;  /* 0x00000000090592ca */ /* 0x000ff600000e0000 */
[----:B------:R-:W-:Y:S02]  /*4df0*/  @!UPT UIADD3 URZ, UPT, UPT, URZ, URZ, URZ ;  /* 0x000000fffffff290 */ /* 0x000fe4000fffe0ff */
[----:B------:R2:W-:Y:S01]  /*4e00*/  @!UP0 UTMALDG.3D [UR8], [UR4], desc[UR6] ;  /* 0x00000608040085b4 */ /* 0x0005e20008011000 */
[----:B------:R2:W-:Y:S01]  /*4e10*/  @!P1 SYNCS.ARRIVE.TRANS64.RED.A0TR RZ, [UR21+0x58], R7 ;  /* 0x00005807ffff99a7 */ /* 0x0005e20008300415 */
[----:B------:R-:W-:Y:S01]  /*4e20*/  SYNCS.ARRIVE.TRANS64.RED.A1T0 RZ, [UR37], RZ ;  /* 0x000000ffffff79a7 */ /* 0x000fe20008100425 */
[----:B------:R-:W-:Y:S05]  /*4e30*/  BRA.U UP1, `(.L_x_85) ;  /* 0xfffffff101707547 */ /* 0x000fea000b83ffff */
[----:B------:R-:W-:-:S04]  /*4e40*/  SHF.L.U32 R3, R15, 0x1f, RZ ;  /* 0x0000001f0f037819 */ /* 0x000fc800000006ff */
[----:B------:R-:W3:Y:S02]  /*4e50*/  SYNCS.PHASECHK.TRANS64.TRYWAIT P0, [UR21+0x60], R3 ;  /* 0x00006003ff0075a7 */ /* 0x000ee40008001115 */
[----:B---3--:R-:W-:Y:S05]  /*4e60*/  @!P0 BRA `(.L_x_86) ;  /* 0x0000004c00d88947 */ /* 0x008fea0003800000 */
.L_x_176:
[----:B------:R-:W4:Y:S02]  /*4e70*/  SYNCS.PHASECHK.TRANS64.TRYWAIT P0, [UR21+0x68], R3 ;  /* 0x00006803ff0075a7 */ /* 0x000f240008001115 */
[----:B----4-:R-:W-:Y:S05]  /*4e80*/  @!P0 BRA `(.L_x_87) ;  /* 0x0000004c00e88947 */ /* 0x010fea0003800000 */
.L_x_178:
[----:B------:R-:W4:Y:S02]  /*4e90*/  SYNCS.PHASECHK.TRANS64.TRYWAIT P0, [UR21+0x70], R3 ;  /* 0x00007003ff0075a7 */ /* 0x000f240008001115 */
[----:B----4-:R-:W-:Y:S05]  /*4ea0*/  @!P0 BRA `(.L_x_88) ;  /* 0x0000004c00f88947 */ /* 0x010fea0003800000 */
.L_x_180:
[----:B---3--:R-:W-:-:S07]  /*4eb0*/  MOV R0, UR21 ;  /* 0x0000001500007c02 */ /* 0x008fce0008000f00 */
.L_x_89:
[----:B---3--:R-:W-:-:S04]  /*4ec0*/  SHF.L.U32 R3, R15, 0x1f, RZ ;  /* 0x0000001f0f037819 */ /* 0x008fc800000006ff */
[----:B------:R3:W4:Y:S03]  /*4ed0*/  SYNCS.PHASECHK.TRANS64.TRYWAIT P0, [R0+URZ+0x78], R3 ;  /* 0x00007803000075a7 */ /* 0x00072600080011ff */
[----:B----4-:R-:W-:Y:S05]  /*4ee0*/  @!P0 NANOSLEEP.SYNCS 0x989680 ;  /* 0x009896800000895d */ /* 0x010fea0003900000 */
[----:B------:R-:W4:Y:S02]  /*4ef0*/  @!P0 SYNCS.PHASECHK.TRANS64 P0, [R0+URZ+0x78], R3 ;  /* 0x00007803000085a7 */ /* 0x000f2400080010ff */
[----:B-12-4-:R-:W-:Y:S05]  /*4f00*/  @P0 EXIT ;  /* 0x000000000000094d */ /* 0x016fea0003800000 */
[----:B------:R-:W-:Y:S05]  /*4f10*/  BRA `(.L_x_89) ;  /* 0xfffffffc00e87947 */ /* 0x000fea000383ffff */
.L_x_74:
[----:B------:R-:W-:-:S06]  /*4f20*/  UISETP.GE.AND UP0, UPT, UR17, 0x4, UPT ;  /* 0x000000041100788c */ /* 0x000fcc000bf06270 */
[----:B------:R-:W-:-:S13]  /*4f30*/  PLOP3.LUT P0, PT, PT, PT, UP0, 0x80, 0x8 ;  /* 0x000000000008781c */ /* 0x000fda0003f0f008 */
[----:B------:R-:W-:Y:S05]  /*4f40*/  @!P0 EXIT ;  /* 0x000000000000894d */ /* 0x000fea0003800000 */
[----:B------:R-:W1:Y:S08]  /*4f50*/  S2UR UR4, SR_CgaCtaId ;  /* 0x00000000000479c3 */ /* 0x000e700000008800 */
[----:B------:R-:W-:Y:S01]  /*4f60*/  BAR.SYNC.DEFER_BLOCKING 0x6, 0xa0 ;  /* 0x0182800000007b1d */ /* 0x000fe20000010000 */
[C---:B------:R-:W-:Y:S01]  /*4f70*/  IMAD.SHL.U32 R5, R94.reuse, 0x40, RZ ;  /* 0x000000405e057824 */ /* 0x040fe200078e00ff */
[----:B------:R-:W-:Y:S01]  /*4f80*/  SHF.R.U32.HI R3, RZ, 0x1, R94 ;  /* 0x00000001ff037819 */ /* 0x000fe2000001165e */
[C---:B------:R-:W-:Y:S01]  /*4f90*/  IMAD.U32 R37, R94.reuse, 0x10000, RZ ;  /* 0x000100005e257824 */ /* 0x040fe200078e00ff */
[C---:B------:R-:W-:Y:S01]  /*4fa0*/  R2P PR, R94.reuse, 0x6 ;  /* 0x000000065e007804 */ /* 0x040fe20000000000 */
[----:B------:R-:W-:Y:S01]  /*4fb0*/  IMAD.SHL.U32 R80, R94, 0x20, RZ ;  /* 0x000000205e507824 */ /* 0x000fe200078e00ff */
[----:B------:R-:W-:-:S02]  /*4fc0*/  UMOV UR44, 0x400 ;  /* 0x00000400002c7882 */ /* 0x000fc40000000000 */
[----:B------:R-:W2:Y:S01]  /*4fd0*/  LDC.64 R78, c[0x0][0x8b0] ;  /* 0x00022c00ff4e7b82 */ /* 0x000ea20000000a00 */
[C---:B------:R-:W-:Y:S01]  /*4fe0*/  LOP3.LUT R2, R5.reuse, 0x1c0, RZ, 0xc0, !PT ;  /* 0x000001c005027812 */ /* 0x040fe200078ec0ff */
[----:B------:R-:W-:Y:S01]  /*4ff0*/  IMAD.MOV.U32 R92, RZ, RZ, 0x20 ;  /* 0x00000020ff5c7424 */ /* 0x000fe200078e00ff */
[----:B------:R-:W-:Y:S01]  /*5000*/  LOP3.LUT R5, R5, 0x200, RZ, 0xc0, !PT ;  /* 0x0000020005057812 */ /* 0x000fe200078ec0ff */
[----:B------:R-:W-:Y:S01]  /*5010*/  IMAD.MOV.U32 R91, RZ, RZ, 0x1 ;  /* 0x00000001ff5b7424 */ /* 0x000fe200078e00ff */
[----:B------:R-:W-:Y:S01]  /*5020*/  LOP3.LUT R3, R2, 0x8, R3, 0xf8, !PT ;  /* 0x0000000802037812 */ /* 0x000fe200078ef803 */
[----:B------:R-:W-:Y:S01]  /*5030*/  IMAD.SHL.U32 R2, R94, 0x8, RZ ;  /* 0x000000085e027824 */ /* 0x000fe200078e00ff */
[----:B------:R-:W-:Y:S01]  /*5040*/  LOP3.LUT R37, R37, 0x600000, RZ, 0xc0, !PT ;  /* 0x0060000025257812 */ /* 0x000fe200078ec0ff */
[----:B------:R-:W3:Y:S01]  /*5050*/  LDC.64 R76, c[0x0][0x8a8] ;  /* 0x00022a00ff4c7b82 */ /* 0x000ee20000000a00 */
[----:B------:R-:W-:Y:S01]  /*5060*/  LOP3.LUT R80, R5, 0xc00, R80, 0xf8, !PT ;  /* 0x00000c0005507812 */ /* 0x000fe200078ef850 */
[----:B------:R-:W-:Y:S01]  /*5070*/  IMAD.MOV.U32 R36, RZ, RZ, RZ ;  /* 0x000000ffff247224 */ /* 0x000fe200078e00ff */
[----:B------:R-:W-:Y:S01]  /*5080*/  LOP3.LUT R3, R3, 0x38, R2, 0x78, !PT ;  /* 0x0000003803037812 */ /* 0x000fe200078e7802 */
[----:B------:R-:W-:Y:S01]  /*5090*/  IMAD.MOV.U32 R90, RZ, RZ, RZ ;  /* 0x000000ffff5a7224 */ /* 0x000fe200078e00ff */
[----:B------:R-:W-:-:S02]  /*50a0*/  SEL R93, R92, 0xffffffe0, !P2 ;  /* 0xffffffe05c5d7807 */ /* 0x000fc40005000000 */
[----:B------:R-:W-:Y:S02]  /*50b0*/  CS2R R88, SRZ ;  /* 0x0000000000587805 */ /* 0x000fe4000001ff00 */
[----:B------:R-:W-:Y:S01]  /*50c0*/  LOP3.LUT R80, R80, R3, RZ, 0xfc, !PT ;  /* 0x0000000350507212 */ /* 0x000fe200078efcff */
[----:B-1----:R-:W-:Y:S01]  /*50d0*/  ULEA UR44, UR4, UR44, 0x18 ;  /* 0x0000002c042c7291 */ /* 0x002fe2000f8ec0ff */
[----:B------:R-:W-:Y:S01]  /*50e0*/  LOP3.LUT R94, R94, 0x60, RZ, 0xc0, !PT ;  /* 0x000000605e5e7812 */ /* 0x000fe200078ec0ff */
[----:B------:R-:W1:Y:S01]  /*50f0*/  LDCU UR59, c[0x0][0x370] ;  /* 0x00006e00ff3b77ac */ /* 0x000e620008000800 */
[----:B------:R-:W-:Y:S01]  /*5100*/  SEL R92, R92, 0xffffffe0, !P1 ;  /* 0xffffffe05c5c7807 */ /* 0x000fe20004800000 */
[----:B------:R-:W-:Y:S01]  /*5110*/  UIADD3 UR4, UPT, UPT, UR44, 0x400, URZ ;  /* 0x000004002c047890 */ /* 0x000fe2000fffe0ff */
[----:B------:R-:W4:Y:S04]  /*5120*/  LDCU UR43, c[0x0][0xb0c] ;  /* 0x00016180ff2b77ac */ /* 0x000f280008000800 */
[----:B------:R-:W1:Y:S01]  /*5130*/  LDS R0, [UR44+0x140] ;  /* 0x0001402cff007984 */ /* 0x000e620008000800 */
[----:B------:R-:W-:Y:S01]  /*5140*/  IMAD.U32 R86, RZ, RZ, UR4 ;  /* 0x00000004ff567e24 */ /* 0x000fe2000f8e00ff */
[----:B------:R-:W1:Y:S01]  /*5150*/  LDCU UR39, c[0x0][0xb30] ;  /* 0x00016600ff2777ac */ /* 0x000e620008000800 */
[----:B------:R-:W1:Y:S01]  /*5160*/  LDCU.64 UR56, c[0x0][0x888] ;  /* 0x00011100ff3877ac */ /* 0x000e620008000a00 */
[----:B------:R-:W1:Y:S01]  /*5170*/  LDCU.64 UR40, c[0x0][0xb28] ;  /* 0x00016500ff2877ac */ /* 0x000e620008000a00 */
[----:B------:R-:W1:Y:S01]  /*5180*/  LDCU.64 UR62, c[0x0][0x890] ;  /* 0x00011200ff3e77ac */ /* 0x000e620008000a00 */
[----:B------:R-:W1:Y:S01]  /*5190*/  LDCU.128 UR52, c[0x0][0xb10] ;  /* 0x00016200ff3477ac */ /* 0x000e620008000c00 */
[----:B------:R-:W1:Y:S01]  /*51a0*/  LDCU UR58, c[0x0][0x374] ;  /* 0x00006e80ff3a77ac */ /* 0x000e620008000800 */
[----:B------:R-:W-:Y:S01]  /*51b0*/  UMOV UR47, URZ ;  /* 0x000000ff002f7c82 */ /* 0x000fe20008000000 */
[----:B------:R-:W-:Y:S01]  /*51c0*/  UMOV UR46, URZ ;  /* 0x000000ff002e7c82 */ /* 0x000fe20008000000 */
[----:B-1234-:R-:W-:-:S07]  /*51d0*/  IMAD.IADD R37, R0, 0x1, R37 ;  /* 0x0000000100257824 */ /* 0x01efce00078e0225 */
.L_x_133:
[C---:B------:R-:W-:Y:S02]  /*51e0*/  LEA R3, R88.reuse, UR44, 0x3 ;  /* 0x0000002c58037c11 */ /* 0x040fe4000f8e18ff */
[----:B------:R-:W-:Y:S02]  /*51f0*/  SHF.L.U32 R0, R89, 0x1f, RZ ;  /* 0x0000001f59007819 */ /* 0x000fe400000006ff */
[----:B------:R-:W-:Y:S02]  /*5200*/  LEA R5, R88, UR44, 0x4 ;  /* 0x0000002c58057c11 */ /* 0x000fe4000f8e20ff */
[----:B-1----:R-:W1:Y:S02]  /*5210*/  SYNCS.PHASECHK.TRANS64.TRYWAIT P0, [R3+URZ+0x90], R0 ;  /* 0x00009000030075a7 */ /* 0x002e6400080011ff */
[----:B-1----:R-:W-:Y:S05]  /*5220*/  @!P0 BRA `(.L_x_90) ;  /* 0x0000004c00308947 */ /* 0x002fea0003800000 */
.L_x_181:
        /* <DEDUP_REMOVED lines=11> */
[----:B------:R-:W-:Y:S01]  /*52e0*/  PLOP3.LUT P0, PT, PT, PT, UP1, 0x80, 0x8 ;  /* 0x000000000008781c */ /* 0x000fe20003f0f018 */
[----:B------:R-:W-:Y:S11]  /*52f0*/  UP2UR UR61, UPR, URZ, 0x2 ;  /* 0x00000002ff3d7883 */ /* 0x000ff60008000000 */
[----:B------:R-:W-:Y:S01]  /*5300*/  @!UPT UIADD3 URZ, UPT, UPT, URZ, URZ, URZ ;  /* 0x000000fffffff290 */ /* 0x000fe2000fffe0ff */
[----:B-1----:R-:W-:Y:S02]  /*5310*/  @P0 SHF.R.U32.HI R0, RZ, 0x10, R5 ;  /* 0x00000010ff000819 */ /* 0x002fe40000011605 */
        /* <DEDUP_REMOVED lines=12> */
[----:B------:R-:W2:Y:S01]  /*53e0*/  LDCU UR12, c[0x0][0xb20] ;  /* 0x00016400ff0c77ac */ /* 0x000ea20008000800 */
[----:B------:R-:W-:Y:S02]  /*53f0*/  UIMAD.WIDE.U32 UR4, UR58, UR55, URZ ;  /* 0x000000373a0472a5 */ /* 0x000fe4000f8e00ff */
[----:B------:R-:W-:Y:S02]  /*5400*/  UIMAD.WIDE.U32 UR6, UR59, UR52, URZ ;  /* 0x000000343b0672a5 */ /* 0x000fe4000f8e00ff */
[----:B------:R-:W-:Y:S02]  /*5410*/  UISETP.NE.AND UP0, UPT, UR54, 0x1, UPT ;  /* 0x000000013600788c */ /* 0x000fe4000bf05270 */
[----:B------:R-:W-:Y:S02]  /*5420*/  UIMAD.WIDE.U32 UR8, UR37, UR55, URZ ;  /* 0x00000037250872a5 */ /* 0x000fe4000f8e00ff */
[----:B------:R-:W-:Y:S02]  /*5430*/  UIMAD.WIDE.U32 UR10, UR38, UR52, URZ ;  /* 0x00000034260a72a5 */ /* 0x000fe4000f8e00ff */
[----:B------:R-:W-:Y:S02]  /*5440*/  UISETP.NE.AND UP1, UPT, UR43, 0x1, UPT ;  /* 0x000000012b00788c */ /* 0x000fe4000bf25270 */
[----:B------:R-:W-:Y:S01]  /*5450*/  UISETP.NE.AND UP2, UPT, UR42, 0x1, UPT ;  /* 0x000000012a00788c */ /* 0x000fe2000bf45270 */
[----:B------:R-:W-:Y:S02]  /*5460*/  UMOV UR4, UR5 ;  /* 0x0000000500047c82 */ /* 0x000fe40008000000 */
[----:B--2---:R-:W-:Y:S03]  /*5470*/  USHF.R.U32.HI UR5, URZ, UR12, UR4 ;  /* 0x0000000cff057299 */ /* 0x004fe60008011604 */
[----:B------:R-:W-:Y:S02]  /*5480*/  UMOV UR4, UR7 ;  /* 0x0000000700047c82 */ /* 0x000fe40008000000 */
[----:B------:R-:W-:Y:S02]  /*5490*/  USHF.R.U32.HI UR7, URZ, UR53, UR4 ;  /* 0x00000035ff077299 */ /* 0x000fe40008011604 */
[----:B------:R-:W-:Y:S02]  /*54a0*/  USEL UR4, UR58, UR5, !UP0 ;  /* 0x000000053a047287 */ /* 0x000fe4000c000000 */
[----:B------:R-:W-:Y:S01]  /*54b0*/  USEL UR7, UR59, UR7, !UP1 ;  /* 0x000000073b077287 */ /* 0x000fe2000c800000 */
[----:B------:R-:W-:Y:S01]  /*54c0*/  UMOV UR5, UR9 ;  /* 0x0000000900057c82 */ /* 0x000fe20008000000 */
[----:B------:R-:W-:Y:S02]  /*54d0*/  UIMAD.WIDE.U32 UR8, UR4, UR40, URZ ;  /* 0x00000028040872a5 */ /* 0x000fe4000f8e00ff */
[----:B------:R-:W-:Y:S03]  /*54e0*/  USHF.R.U32.HI UR6, URZ, UR12, UR5 ;  /* 0x0000000cff067299 */ /* 0x000fe60008011605 */
[----:B------:R-:W-:Y:S01]  /*54f0*/  UMOV UR5, UR11 ;  /* 0x0000000b00057c82 */ /* 0x000fe20008000000 */
[----:B------:R-:W-:Y:S02]  /*5500*/  UIMAD.WIDE.U32 UR10, UR7, UR40, URZ ;  /* 0x00000028070a72a5 */ /* 0x000fe4000f8e00ff */
[----:B------:R-:W-:Y:S02]  /*5510*/  USHF.R.U32.HI UR12, URZ, UR53, UR5 ;  /* 0x00000035ff0c7299 */ /* 0x000fe40008011605 */
[----:B------:R-:W-:Y:S01]  /*5520*/  USEL UR6, UR37, UR6, !UP0 ;  /* 0x0000000625067287 */ /* 0x000fe2000c000000 */
[----:B------:R-:W-:Y:S02]  /*5530*/  UMOV UR5, UR9 ;  /* 0x0000000900057c82 */ /* 0x000fe40008000000 */
[----:B------:R-:W-:Y:S01]  /*5540*/  UMOV UR10, UR11 ;  /* 0x0000000b000a7c82 */ /* 0x000fe20008000000 */
[----:B------:R-:W-:Y:S02]  /*5550*/  @UP2 USHF.R.U32.HI UR4, URZ, UR41, UR5 ;  /* 0x00000029ff042299 */ /* 0x000fe40008011605 */
[----:B------:R-:W-:Y:S02]  /*5560*/  @UP2 USHF.R.U32.HI UR7, URZ, UR41, UR10 ;  /* 0x00000029ff072299 */ /* 0x000fe4000801160a */
[----:B------:R-:W-:Y:S02]  /*5570*/  UIMAD UR4, UR42, UR4, URZ ;  /* 0x000000042a0472a4 */ /* 0x000fe4000f8e02ff */
        /* <DEDUP_REMOVED lines=8> */
[----:B------:R-:W-:Y:S02]  /*5600*/  USEL UR11, UR6, UR4, !UP2 ;  /* 0x00000004060b7287 */ /* 0x000fe4000d000000 */
[----:B------:R-:W-:Y:S02]  /*5610*/  UIADD3 UR8, UPT, UPT, -UR5, URZ, URZ ;  /* 0x000000ff05087290 */ /* 0x000fe4000fffe1ff */
[----:B------:R-:W-:Y:S01]  /*5620*/  UIADD3 UR10, UPT, UPT, -UR11, URZ, URZ ;  /* 0x000000ff0b0a7290 */ /* 0x000fe2000fffe1ff */
[----:B------:R-:W-:Y:S01]  /*5630*/  @!UP0 UMOV UR4, UR9 ;  /* 0x0000000900048c82 */ /* 0x000fe20008000000 */
[----:B------:R-:W-:Y:S02]  /*5640*/  UIADD3 UR9, UPT, UPT, -UR6, URZ, URZ ;  /* 0x000000ff06097290 */ /* 0x000fe4000fffe1ff */
[----:B------:R-:W-:Y:S02]  /*5650*/  @!UP0 USHF.R.U32.HI UR4, URZ, UR41, UR4 ;  /* 0x00000029ff048299 */ /* 0x000fe40008011604 */
[----:B------:R-:W-:Y:S02]  /*5660*/  UIMAD UR10, UR42, UR10, UR6 ;  /* 0x0000000a2a0a72a4 */ /* 0x000fe4000f8e0206 */
[----:B------:R-:W-:Y:S04]  /*5670*/  @!UP0 USEL UR4, UR5, UR4, !UP2 ;  /* 0x0000000405048287 */ /* 0x000fe8000d000000 */
[----:B------:R-:W-:Y:S02]  /*5680*/  @!UP0 UIMAD UR10, UR7, UR10, UR4 ;  /* 0x0000000a070a82a4 */ /* 0x000fe4000f8e0204 */
[----:B------:R-:W-:Y:S02]  /*5690*/  @!UP0 UIADD3 UR11, UPT, UPT, UR11, -UR4, URZ ;  /* 0x800000040b0b8290 */ /* 0x000fe4000fffe0ff */
[----:B------:R-:W-:Y:S02]  /*56a0*/  UIMAD UR7, UR43, UR8, UR38 ;  /* 0x000000082b0772a4 */ /* 0x000fe4000f8e0226 */
[----:B------:R-:W-:Y:S02]  /*56b0*/  @!UP0 UIMAD UR6, UR11, UR42, UR5 ;  /* 0x0000002a0b0682a4 */ /* 0x000fe4000f8e0205 */
[----:B------:R-:W-:Y:S01]  /*56c0*/  UIMAD UR4, UR54, UR9, UR37 ;  /* 0x00000009360472a4 */ /* 0x000fe2000f8e0225 */
[----:B------:R-:W-:Y:S02]  /*56d0*/  @!UP0 UMOV UR5, UR10 ;  /* 0x0000000a00058c82 */ /* 0x000fe40008000000 */
[----:B------:R-:W-:Y:S02]  /*56e0*/  UIMAD UR38, UR5, UR43, UR7 ;  /* 0x0000002b052672a4 */ /* 0x000fe4000f8e0207 */
[----:B------:R-:W-:Y:S11]  /*56f0*/  UIMAD UR37, UR6, UR54, UR4 ;  /* 0x00000036062572a4 */ /* 0x000ff6000f8e0204 */
[----:B------:R-:W-:Y:S01]  /*5700*/  @!UPT UIADD3 URZ, UPT, UPT, URZ, URZ, URZ ;  /* 0x000000fffffff290 */ /* 0x000fe2000fffe0ff */
.L_x_91:
[----:B------:R-:W-:Y:S01]  /*5710*/  UISETP.NE.AND UP0, UPT, UR39, 0x1, UPT ;  /* 0x000000012700788c */ /* 0x000fe2000bf05270 */
[----:B------:R-:W-:Y:S01]  /*5720*/  LOP3.LUT P0, RZ, R86, 0x3f0, RZ, 0xc0, !PT ;  /* 0x000003f056ff7812 */ /* 0x000fe2000780c0ff */
[----:B------:R-:W-:Y:S01]  /*5730*/  USHF.L.U32 UR50, UR16, 0x6, URZ ;  /* 0x0000000610327899 */ /* 0x000fe200080006ff */
[----:B------:R-:W-:Y:S01]  /*5740*/  BSSY.RECONVERGENT B6, `(.L_x_92) ;  /* 0x0000034000067945 */ /* 0x000fe20003800200 */
[----:B------:R-:W-:Y:S01]  /*5750*/  USHF.L.U32 UR49, UR20, 0x8, URZ ;  /* 0x0000000814317899 */ /* 0x000fe200080006ff */
[----:B------:R-:W-:Y:S06]  /*5760*/  IADD3 R88, PT, PT, R88, 0x1, RZ ;  /* 0x0000000158587810 */ /* 0x000fec0007ffe0ff */
[----:B------:R-:W2:Y:S01]  /*5770*/  @!UP0 LDCU.128 UR12, c[0x0][0xb10] ;  /* 0x00016200ff0c87ac */ /* 0x000ea20008000c00 */
[----:B------:R-:W3:Y:S01]  /*5780*/  @!UP0 LDCU UR5, c[0x0][0xb0c] ;  /* 0x00016180ff0587ac */ /* 0x000ee20008000800 */
[----:B------:R-:W4:Y:S01]  /*5790*/  @!UP0 LDCU UR10, c[0x0][0xb20] ;  /* 0x00016400ff0a87ac */ /* 0x000f220008000800 */
[----:B--2---:R-:W-:Y:S02]  /*57a0*/  UIMAD.WIDE.U32 UR8, UR38, UR12, URZ ;  /* 0x0000000c260872a5 */ /* 0x004fe4000f8e00ff */
[----:B------:R-:W-:Y:S02]  /*57b0*/  UIMAD.WIDE.U32 UR6, UR37, UR15, URZ ;  /* 0x0000000f250672a5 */ /* 0x000fe4000f8e00ff */
[----:B------:R-:W-:Y:S03]  /*57c0*/  @!UP0 UISETP.NE.AND UP1, UPT, UR14, 0x1, UPT ;  /* 0x000000010e00888c */ /* 0x000fe6000bf25270 */
[----:B------:R-:W-:Y:S01]  /*57d0*/  @!UP0 UMOV UR4, UR9 ;  /* 0x0000000900048c82 */ /* 0x000fe20008000000 */
[----:B---3--:R-:W-:Y:S02]  /*57e0*/  @!UP0 UISETP.NE.AND UP2, UPT, UR5, 0x1, UPT ;  /* 0x000000010500888c */ /* 0x008fe4000bf45270 */
[----:B------:R-:W-:Y:S01]  /*57f0*/  @!UP0 USHF.R.U32.HI UR4, URZ, UR13, UR4 ;  /* 0x0000000dff048299 */ /* 0x000fe20008011604 */
[----:B------:R-:W-:Y:S02]  /*5800*/  @!UP0 UMOV UR6, UR7 ;  /* 0x0000000700068c82 */ /* 0x000fe40008000000 */
[----:B----4-:R-:W-:Y:S02]  /*5810*/  @!UP0 USHF.R.U32.HI UR6, URZ, UR10, UR6 ;  /* 0x0000000aff068299 */ /* 0x010fe40008011606 */
[----:B------:R-:W-:Y:S02]  /*5820*/  @!UP0 USEL UR7, UR38, UR4, !UP2 ;  /* 0x0000000426078287 */ /* 0x000fe4000d000000 */
[----:B------:R-:W-:Y:S04]  /*5830*/  @!UP0 USEL UR6, UR37, UR6, !UP1 ;  /* 0x0000000625068287 */ /* 0x000fe8000c800000 */
[----:B------:R-:W-:Y:S02]  /*5840*/  @!UP0 UIADD3 UR4, UPT, UPT, -UR7, UR6, URZ ;  /* 0x0000000607048290 */ /* 0x000fe4000fffe1ff */
[----:B------:R-:W-:Y:S02]  /*5850*/  @!UP0 UIADD3 UR6, UPT, UPT, UR7, -UR6, URZ ;  /* 0x8000000607068290 */ /* 0x000fe4000fffe0ff */
[----:B------:R-:W-:Y:S02]  /*5860*/  @!UP0 UIMAD UR38, UR4, UR5, UR38 ;  /* 0x00000005042682a4 */ /* 0x000fe4000f8e0226 */
[----:B------:R-:W-:Y:S01]  /*5870*/  @!UP0 UIMAD UR37, UR6, UR14, UR37 ;  /* 0x0000000e062582a4 */ /* 0x000fe2000f8e0225 */
[----:B------:R-:W-:Y:S11]  /*5880*/  @!P0 BRA `(.L_x_93) ;  /* 0x00000000007c8947 */ /* 0x000ff60003800000 */
[----:B------:R-:W2:Y:S01]  /*5890*/  LDCU.64 UR8, c[0x4][0x80] ;  /* 0x01001000ff0877ac */ /* 0x000ea20008000a00 */
[----:B------:R-:W-:Y:S01]  /*58a0*/  MOV R2, 0x0 ;  /* 0x0000000000027802 */ /* 0x000fe20000000f00 */
[----:B------:R-:W-:Y:S02]  /*58b0*/  HFMA2 R12, -RZ, RZ, 0, 5.9604644775390625e-08 ;  /* 0x00000001ff0c7431 */ /* 0x000fe400000001ff */
[----:B------:R-:W-:Y:S01]  /*58c0*/  IMAD.MOV.U32 R8, RZ, RZ, 0x70 ;  /* 0x00000070ff087424 */ /* 0x000fe200078e00ff */
[----:B------:R3:W4:Y:S01]  /*58d0*/  LDC.64 R14, c[0x4][R2] ;  /* 0x01000000020e7b82 */ /* 0x0007220000000a00 */
[----:B------:R-:W1:Y:S01]  /*58e0*/  LDCU.64 UR6, c[0x4][0x88] ;  /* 0x01001100ff0677ac */ /* 0x000e620008000a00 */
[----:B------:R-:W-:Y:S01]  /*58f0*/  IMAD.MOV.U32 R13, RZ, RZ, RZ ;  /* 0x000000ffff0d7224 */ /* 0x000fe200078e00ff */
[----:B------:R-:W1:Y:S01]  /*5900*/  LDCU.64 UR4, c[0x4][0x8] ;  /* 0x01000100ff0477ac */ /* 0x000e620008000a00 */
[----:B--2---:R-:W-:Y:S01]  /*5910*/  MOV R5, UR9 ;  /* 0x0000000900057c02 */ /* 0x004fe20008000f00 */
[----:B------:R-:W-:Y:S01]  /*5920*/  IMAD.U32 R4, RZ, RZ, UR8 ;  /* 0x00000008ff047e24 */ /* 0x000fe2000f8e00ff */
[----:B-1----:R-:W-:Y:S01]  /*5930*/  MOV R7, UR7 ;  /* 0x0000000700077c02 */ /* 0x002fe20008000f00 */
[----:B------:R-:W-:Y:S01]  /*5940*/  IMAD.U32 R6, RZ, RZ, UR6 ;  /* 0x00000006ff067e24 */ /* 0x000fe2000f8e00ff */
[----:B------:R-:W-:Y:S01]  /*5950*/  MOV R11, UR5 ;  /* 0x00000005000b7c02 */ /* 0x000fe20008000f00 */
[----:B------:R-:W-:Y:S02]  /*5960*/  IMAD.U32 R10, RZ, RZ, UR4 ;  /* 0x00000004ff0a7e24 */ /* 0x000fe4000f8e00ff */
[----:B------:R-:W-:Y:S07]  /*5970*/  LEPC R20, `(.L_x_94) ;  /* 0x000000001014794e */ /* 0x000fee0000000000 */
[----:B---345:R-:W-:Y:S05]  /*5980*/  CALL.ABS.NOINC R14 ;  /* 0x000000000e007343 */ /* 0x038fea0003c00000 */
.L_x_94:
[----:B------:R-:W1:Y:S01]  /*5990*/  LDCU.64 UR8, c[0x4][0x80] ;  /* 0x01001000ff0877ac */ /* 0x000e620008000a00 */
[----:B------:R-:W2:Y:S01]  /*59a0*/  LDC.64 R2, c[0x4][R2] ;  /* 0x0100000002027b82 */ /* 0x000ea20000000a00 */
[----:B------:R-:W-:Y:S02]  /*59b0*/  HFMA2 R12, -RZ, RZ, 0, 5.9604644775390625e-08 ;  /* 0x00000001ff0c7431 */ /* 0x000fe400000001ff */
[----:B------:R-:W-:Y:S02]  /*59c0*/  IMAD.MOV.U32 R8, RZ, RZ, 0x70 ;  /* 0x00000070ff087424 */ /* 0x000fe400078e00ff */
[----:B------:R-:W-:Y:S01]  /*59d0*/  IMAD.MOV.U32 R13, RZ, RZ, RZ ;  /* 0x000000ffff0d7224 */ /* 0x000fe200078e00ff */
[----:B------:R-:W3:Y:S01]  /*59e0*/  LDCU.64 UR6, c[0x4][0x88] ;  /* 0x01001100ff0677ac */ /* 0x000ee20008000a00 */
[----:B------:R-:W4:Y:S01]  /*59f0*/  LDCU.64 UR4, c[0x4][0x8] ;  /* 0x01000100ff0477ac */ /* 0x000f220008000a00 */
[----:B-1----:R-:W-:Y:S02]  /*5a00*/  MOV R4, UR8 ;  /* 0x0000000800047c02 */ /* 0x002fe40008000f00 */
[----:B------:R-:W-:Y:S02]  /*5a10*/  MOV R5, UR9 ;  /* 0x0000000900057c02 */ /* 0x000fe40008000f00 */
[----:B---3--:R-:W-:Y:S01]  /*5a20*/  MOV R7, UR7 ;  /* 0x0000000700077c02 */ /* 0x008fe20008000f00 */
[----:B------:R-:W-:Y:S01]  /*5a30*/  IMAD.U32 R6, RZ, RZ, UR6 ;  /* 0x00000006ff067e24 */ /* 0x000fe2000f8e00ff */
[----:B----4-:R-:W-:Y:S01]  /*5a40*/  MOV R11, UR5 ;  /* 0x00000005000b7c02 */ /* 0x010fe20008000f00 */
[----:B------:R-:W-:Y:S02]  /*5a50*/  IMAD.U32 R10, RZ, RZ, UR4 ;  /* 0x00000004ff0a7e24 */ /* 0x000fe4000f8e00ff */
[----:B------:R-:W-:Y:S07]  /*5a60*/  LEPC R20, `(.L_x_93) ;  /* 0x000000001014794e */ /* 0x000fee0000000000 */
[----:B--2---:R-:W-:Y:S05]  /*5a70*/  CALL.ABS.NOINC R2 ;  /* 0x0000000002007343 */ /* 0x004fea0003c00000 */
.L_x_93:
[----:B------:R-:W-:Y:S05]  /*5a80*/  BSYNC.RECONVERGENT B6 ;  /* 0x0000000000067941 */ /* 0x000fea0003800200 */
.L_x_92:
[----:B------:R-:W-:Y:S01]  /*5a90*/  R2UR UR4, R85 ;  /* 0x00000000550472ca */ /* 0x000fe200000e0000 */
[----:B------:R-:W-:Y:S01]  /*5aa0*/  UISETP.NE.U32.AND UP0, UPT, UR62, URZ, UPT ;  /* 0x000000ff3e00728c */ /* 0x000fe2000bf05070 */
[----:B------:R-:W-:Y:S02]  /*5ab0*/  ISETP.NE.U32.AND P4, PT, R78, RZ, PT ;  /* 0x000000ff4e00720c */ /* 0x000fe40003f85070 */
[----:B------:R-:W-:Y:S01]  /*5ac0*/  ISETP.NE.U32.AND P2, PT, RZ, UR56, PT ;  /* 0x00000038ff007c0c */ /* 0x000fe2000bf45070 */
[----:B------:R-:W-:Y:S01]  /*5ad0*/  UISETP.NE.AND.EX UP1, UPT, UR63, URZ, UPT, UP0 ;  /* 0x000000ff3f00728c */ /* 0x000fe2000bf25300 */
[----:B------:R-:W-:Y:S01]  /*5ae0*/  ISETP.NE.AND.EX P4, PT, R79, RZ, PT, P4 ;  /* 0x000000ff4f00720c */ /* 0x000fe20003f85340 */
[----:B------:R-:W-:Y:S01]  /*5af0*/  UPLOP3.LUT UP0, UPT, UPT, UPT, UPT, 0x40, 0x4 ;  /* 0x000000000004789c */ /* 0x000fe20003f0e870 */
[----:B------:R-:W-:Y:S05]  /*5b00*/  ISETP.NE.AND.EX P2, PT, RZ, UR57, PT, P2 ;  /* 0x00000039ff007c0c */ /* 0x000fea000bf45320 */
[----:B------:R-:W-:Y:S06]  /*5b10*/  UISETP.NE.AND UP2, UPT, UR4, URZ, UPT ;  /* 0x000000ff0400728c */ /* 0x000fec000bf45270 */
[----:B------:R-:W-:Y:S05]  /*5b20*/  PLOP3.LUT P1, PT, PT, PT, UP2, 0x80, 0x8 ;  /* 0x000000000008781c */ /* 0x000fea0003f2f028 */
[----:B------:R-:W-:Y:S06]  /*5b30*/  @UP2 UPLOP3.LUT UP0, UPT, UPT, UPT, UP1, 0x80, 0x8 ;  /* 0x000000000008289c */ /* 0x000fec0003f0f010 */
[----:B------:R-:W-:Y:S01]  /*5b40*/  PLOP3.LUT P0, PT, PT, PT, UP0, 0x80, 0x8 ;  /* 0x000000000008781c */ /* 0x000fe20003f0f008 */
[----:B------:R-:W-:Y:S01]  /*5b50*/  @!UPT UIADD3 URZ, UPT, UPT, URZ, URZ, URZ ;  /* 0x000000fffffff290 */ /* 0x000fe2000fffe0ff */
[----:B------:R-:W-:Y:S11]  /*5b60*/  BRA.U !UP1, `(.L_x_95) ;  /* 0x00000001093c7547 */ /* 0x000ff6000b800000 */
[----:B------:R-:W-:Y:S01]  /*5b70*/  UISETP.NE.U32.AND UP0, UPT, UR56, URZ, UPT ;  /* 0x000000ff3800728c */ /* 0x000fe2000bf05070 */
[----:B-1----:R-:W-:Y:S01]  /*5b80*/  HFMA2 R0, -RZ, RZ, 0, 5.9604644775390625e-08 ;  /* 0x00000001ff007431 */ /* 0x002fe200000001ff */
[----:B------:R-:W1:Y:S01]  /*5b90*/  LDCU.64 UR8, c[0x0][0x358] ;  /* 0x00006b00ff0877ac */ /* 0x000e620008000a00 */
[----:B------:R-:W-:Y:S01]  /*5ba0*/  IMAD.MOV.U32 R81, RZ, RZ, 0x1 ;  /* 0x00000001ff517424 */ /* 0x000fe200078e00ff */
[----:B------:R-:W-:Y:S06]  /*5bb0*/  UISETP.NE.AND.EX UP0, UPT, UR57, URZ, UPT, UP0 ;  /* 0x000000ff3900728c */ /* 0x000fec000bf05300 */
[----:B------:R-:W-:Y:S05]  /*5bc0*/  PLOP3.LUT P3, PT, PT, PT, UP0, 0x80, 0x8 ;  /* 0x000000000008781c */ /* 0x000fea0003f6f008 */
[----:B------:R-:W2:Y:S01]  /*5bd0*/  @UP0 LDCU.64 UR4, c[0x0][0x888] ;  /* 0x00011100ff0407ac */ /* 0x000ea20008000a00 */
[----:B------:R-:W-:Y:S07]  /*5be0*/  @UP0 UIMAD UR6, UR36, UR62, URZ ;  /* 0x0000003e240602a4 */ /* 0x000fee000f8e02ff */
[----:B------:R-:W-:Y:S01]  /*5bf0*/  @!P3 PRMT R81, R0, 0x7610, R81 ;  /* 0x000076100051b816 */ /* 0x000fe20000000051 */
[----:B--2---:R-:W-:Y:S06]  /*5c00*/  @UP0 UIMAD.WIDE UR4, UR6, 0x4, UR4 ;  /* 0x00000004060408a5 */ /* 0x004fec000f8e0204 */
[----:B------:R-:W-:Y:S01]  /*5c10*/  IMAD.U32 R2, RZ, RZ, UR4 ;  /* 0x00000004ff027e24 */ /* 0x000fe2000f8e00ff */
[----:B------:R-:W-:Y:S04]  /*5c20*/  MOV R3, UR5 ;  /* 0x0000000500037c02 */ /* 0x000fe80008000f00 */
[----:B------:R-:W2:Y:S01]  /*5c30*/  @!UP0 LDCU UR4, c[0x0][0x880] ;  /* 0x00011000ff0487ac */ /* 0x000ea20008000800 */
[----:B-1---5:R3:W5:Y:S02]  /*5c40*/  @P3 LDG.E R41, desc[UR8][R2.64] ;  /* 0x0000000802293981 */ /* 0x022764000c1e1900 */
[----:B--23--:R-:W-:Y:S02]  /*5c50*/  @!P3 IMAD.U32 R41, RZ, RZ, UR4 ;  /* 0x00000004ff29be24 */ /* 0x00cfe4000f8e00ff */
.L_x_95:
[----:B------:R-:W-:Y:S05]  /*5c60*/  @!P4 BRA `(.L_x_96) ;  /* 0x000000000024c947 */ /* 0x000fea0003800000 */
[----:B------:R-:W-:Y:S01]  /*5c70*/  ISETP.NE.U32.AND P3, PT, R76, RZ, PT ;  /* 0x000000ff4c00720c */ /* 0x000fe20003f65070 */
[----:B------:R-:W2:Y:S03]  /*5c80*/  LDCU.64 UR4, c[0x0][0x358] ;  /* 0x00006b00ff0477ac */ /* 0x000ea60008000a00 */
[----:B------:R-:W-:Y:S11]  /*5c90*/  ISETP.NE.AND.EX P3, PT, R77, RZ, PT, P3 ;  /* 0x000000ff4d00720c */ /* 0x000ff60003f65330 */
[----:B------:R-:W-:Y:S02]  /*5ca0*/  @!UPT UIADD3 URZ, UPT, UPT, URZ, URZ, URZ ;  /* 0x000000fffffff290 */ /* 0x000fe4000fffe0ff */
[----:B------:R-:W3:Y:S01]  /*5cb0*/  @P3 LDC.64 R2, c[0x0][0x8a8] ;  /* 0x00022a00ff023b82 */ /* 0x000ee20000000a00 */
[----:B-1----:R-:W-:Y:S04]  /*5cc0*/  @P3 IMAD R0, R78, UR36, RZ ;  /* 0x000000244e003c24 */ /* 0x002fe8000f8e02ff */
[----:B---3--:R-:W-:Y:S05]  /*5cd0*/  @P3 IMAD.WIDE R2, R0, 0x4, R2 ;  /* 0x0000000400023825 */ /* 0x008fea00078e0202 */
[----:B--2--5:R2:W5:Y:S02]  /*5ce0*/  @P3 LDG.E R38, desc[UR4][R2.64] ;  /* 0x0000000402263981 */ /* 0x024564000c1e1900 */
[----:B--2---:R-:W3:Y:S02]  /*5cf0*/  @!P3 LDC R38, c[0x0][0x8a0] ;  /* 0x00022800ff26bb82 */ /* 0x004ee40000000800 */
.L_x_96:
[----:B-----5:R-:W-:Y:S01]  /*5d00*/  FSETP.NEU.AND P3, PT, R41, RZ, PT ;  /* 0x000000ff2900720b */ /* 0x020fe20003f6d000 */
[----:B------:R-:W-:Y:S01]  /*5d10*/  IMAD.SHL.U32 R47, R80, 0x2, RZ ;  /* 0x00000002502f7824 */ /* 0x000fe200078e00ff */
[----:B------:R-:W-:Y:S01]  /*5d20*/  SEL R5, RZ, 0xffffffff, P2 ;  /* 0xffffffffff057807 */ /* 0x000fe20001000000 */
[----:B------:R-:W-:Y:S01]  /*5d30*/  BSSY B1, `(.L_x_97) ;  /* 0x0000044000017945 */ /* 0x000fe20003800000 */
[----:B------:R-:W-:Y:S01]  /*5d40*/  @P1 LOP3.LUT P2, RZ, R81, 0xff, RZ, 0xc0, !PT ;  /* 0x000000ff51ff1812 */ /* 0x000fe2000784c0ff */
[----:B------:R-:W-:Y:S01]  /*5d50*/  VIADD R97, R47, UR44 ;  /* 0x0000002c2f617c36 */ /* 0x000fe20008000000 */
[----:B------:R-:W-:Y:S01]  /*5d60*/  @P1 SEL R2, RZ, 0xffffffff, P3 ;  /* 0xffffffffff021807 */ /* 0x000fe20001800000 */
[----:B------:R-:W-:Y:S01]  /*5d70*/  IMAD.MOV.U32 R60, RZ, RZ, 0x1 ;  /* 0x00000001ff3c7424 */ /* 0x000fe200078e00ff */
[----:B------:R-:W-:Y:S01]  /*5d80*/  LOP3.LUT R91, R91, 0x1, RZ, 0x3c, !PT ;  /* 0x000000015b5b7812 */ /* 0x000fe200078e3cff */
[----:B------:R-:W-:Y:S01]  /*5d90*/  IMAD.MOV.U32 R46, RZ, RZ, RZ ;  /* 0x000000ffff2e7224 */ /* 0x000fe200078e00ff */
[----:B------:R-:W-:Y:S02]  /*5da0*/  @P0 SEL R2, R5, R2, !P2 ;  /* 0x0000000205020207 */ /* 0x000fe40005000000 */
[----:B------:R-:W-:Y:S02]  /*5db0*/  CS2R R74, SRZ ;  /* 0x00000000004a7805 */ /* 0x000fe4000001ff00 */
[----:B------:R-:W-:Y:S02]  /*5dc0*/  LEA R98, R36, UR44, 0x3 ;  /* 0x0000002c24627c11 */ /* 0x000fe4000f8e18ff */
[----:B------:R-:W-:Y:S02]  /*5dd0*/  CS2R R72, SRZ ;  /* 0x0000000000487805 */ /* 0x000fe4000001ff00 */
[----:B------:R-:W-:Y:S02]  /*5de0*/  @P1 LOP3.LUT R2, R2, 0x1, RZ, 0xc0, !PT ;  /* 0x0000000102021812 */ /* 0x000fe400078ec0ff */
[----:B------:R-:W-:Y:S02]  /*5df0*/  CS2R R66, SRZ ;  /* 0x0000000000427805 */ /* 0x000fe4000001ff00 */
[----:B------:R-:W-:Y:S02]  /*5e00*/  SHF.L.U32 R3, R90, 0x1f, RZ ;  /* 0x0000001f5a037819 */ /* 0x000fe400000006ff */
[----:B------:R-:W-:Y:S02]  /*5e10*/  CS2R R64, SRZ ;  /* 0x0000000000407805 */ /* 0x000fe4000001ff00 */
[----:B------:R-:W-:Y:S02]  /*5e20*/  ISETP.NE.U32.OR P6, PT, R2, 0x1, !P1 ;  /* 0x000000010200780c */ /* 0x000fe40004fc5470 */
[----:B------:R-:W-:Y:S02]  /*5e30*/  CS2R R58, SRZ ;  /* 0x00000000003a7805 */ /* 0x000fe4000001ff00 */
[----:B------:R-:W-:Y:S02]  /*5e40*/  PLOP3.LUT P2, PT, PT, PT, UP1, 0x80, 0x8 ;  /* 0x000000000008781c */ /* 0x000fe40003f4f018 */
[----:B------:R-:W-:Y:S02]  /*5e50*/  CS2R R56, SRZ ;  /* 0x0000000000387805 */ /* 0x000fe4000001ff00 */
[----:B------:R-:W-:Y:S02]  /*5e60*/  LEA.HI R39, R36, R36, RZ, 0x1 ;  /* 0x0000002424277211 */ /* 0x000fe400078f08ff */
[----:B------:R-:W-:Y:S02]  /*5e70*/  CS2R R50, SRZ ;  /* 0x0000000000327805 */ /* 0x000fe4000001ff00 */
[----:B------:R-:W-:Y:S02]  /*5e80*/  LOP3.LUT P4, R87, R81, 0xff, RZ, 0xc0, !PT ;  /* 0x000000ff51577812 */ /* 0x000fe4000788c0ff */
[----:B------:R-:W-:Y:S02]  /*5e90*/  CS2R R48, SRZ ;  /* 0x0000000000307805 */ /* 0x000fe4000001ff00 */
[----:B------:R-:W-:Y:S01]  /*5ea0*/  SEL R2, RZ, 0xffffffff, P3 ;  /* 0xffffffffff027807 */ /* 0x000fe20001800000 */
[C---:B-1----:R-:W-:Y:S01]  /*5eb0*/  IMAD.SHL.U32 R0, R39.reuse, 0x80, RZ ;  /* 0x0000008027007824 */ /* 0x042fe200078e00ff */
[----:B------:R-:W-:Y:S01]  /*5ec0*/  LOP3.LUT R39, R39, 0xffe, RZ, 0xc0, !PT ;  /* 0x00000ffe27277812 */ /* 0x000fe200078ec0ff */
[----:B------:R-:W-:Y:S01]  /*5ed0*/  VIADD R99, R97, 0x400 ;  /* 0x0000040061637836 */ /* 0x000fe20000000000 */
[----:B------:R-:W-:Y:S01]  /*5ee0*/  P2R R95, PR, RZ, 0x40 ;  /* 0x00000040ff5f7803 */ /* 0x000fe20000000000 */
[----:B------:R-:W-:Y:S01]  /*5ef0*/  IMAD.IADD R96, R92, 0x1, R97 ;  /* 0x000000015c607824 */ /* 0x000fe200078e0261 */
[----:B------:R-:W-:Y:S01]  /*5f00*/  @P6 SHF.L.U32 R4, R91, 0x1f, RZ ;  /* 0x0000001f5b046819 */ /* 0x000fe200000006ff */
[----:B------:R-:W-:Y:S01]  /*5f10*/  IMAD.IADD R39, R36, 0x1, -R39 ;  /* 0x0000000124277824 */ /* 0x000fe200078e0a27 */
[----:B------:R-:W-:Y:S02]  /*5f20*/  @P2 SEL R2, R5, R2, !P4 ;  /* 0x0000000205022207 */ /* 0x000fe40006000000 */
[----:B------:R-:W1:Y:S01]  /*5f30*/  @P6 SYNCS.PHASECHK.TRANS64.TRYWAIT P1, [UR44+0x40], R4 ;  /* 0x00004004ff0065a7 */ /* 0x000e62000802112c */
[----:B------:R-:W-:Y:S02]  /*5f40*/  LOP3.LUT R0, R0, 0xffffff00, RZ, 0xc0, !PT ;  /* 0xffffff0000007812 */ /* 0x000fe400078ec0ff */
[----:B------:R-:W-:Y:S03]  /*5f50*/  LOP3.LUT R2, R2, 0x1, RZ, 0xc0, !PT ;  /* 0x0000000102027812 */ /* 0x000fe600078ec0ff */
[----:B------:R-:W-:Y:S01]  /*5f60*/  IMAD.IADD R0, R37, 0x1, R0 ;  /* 0x0000000125007824 */ /* 0x000fe200078e0200 */
[----:B------:R-:W-:Y:S03]  /*5f70*/  ISETP.NE.U32.AND P5, PT, R2, 0x1, PT ;  /* 0x000000010200780c */ /* 0x000fe60003fa5070 */
[----:B------:R-:W-:Y:S01]  /*5f80*/  IMAD R39, R39, 0x100000, R0 ;  /* 0x0010000027277824 */ /* 0x000fe200078e0200 */
[----:B------:R-:W-:Y:S01]  /*5f90*/  P2R R61, PR, RZ, 0x20 ;  /* 0x00000020ff3d7803 */ /* 0x000fe20000000000 */
[----:B------:R2:W4:Y:S01]  /*5fa0*/  SYNCS.PHASECHK.TRANS64.TRYWAIT P0, [R98+URZ+0xb0], R3 ;  /* 0x0000b003620075a7 */ /* 0x00052200080011ff */
[----:B-1----:R-:W-:Y:S01]  /*5fb0*/  @P6 SEL R60, RZ, 0x1, !P1 ;  /* 0x00000001ff3c6807 */ /* 0x002fe20004800000 */
[----:B--2---:R-:W-:Y:S06]  /*5fc0*/  @!P6 BRA `(.L_x_98) ;  /* 0x000000000068e947 */ /* 0x004fec0003800000 */
[C---:B------:R-:W-:Y:S01]  /*5fd0*/  @P5 IMAD R5, R93.reuse, 0x2, R99 ;  /* 0x000000025d055824 */ /* 0x040fe200078e0263 */
[----:B------:R-:W-:Y:S01]  /*5fe0*/  ISETP.NE.AND P1, PT, R60, RZ, PT ;  /* 0x000000ff3c00720c */ /* 0x000fe20003f25270 */
[----:B------:R-:W-:Y:S01]  /*5ff0*/  @P5 IMAD R2, R93, 0x2, R97 ;  /* 0x000000025d025824 */ /* 0x000fe200078e0261 */
[----:B------:R-:W-:Y:S01]  /*6000*/  BSSY B0, `(.L_x_99) ;  /* 0x000000e000007945 */ /* 0x000fe20003800000 */
[----:B------:R-:W-:Y:S01]  /*6010*/  IMAD.MOV.U32 R74, RZ, RZ, RZ ;  /* 0x000000ffff4a7224 */ /* 0x000fe200078e00ff */
[----:B------:R-:W-:Y:S01]  /*6020*/  CS2R R66, SRZ ;  /* 0x0000000000427805 */ /* 0x000fe2000001ff00 */
[----:B------:R-:W-:Y:S01]  /*6030*/  @P5 IMAD.IADD R4, R92, 0x1, R5 ;  /* 0x000000015c045824 */ /* 0x000fe200078e0205 */
[----:B------:R-:W-:Y:S02]  /*6040*/  CS2R R64, SRZ ;  /* 0x0000000000407805 */ /* 0x000fe4000001ff00 */
[----:B------:R-:W-:Y:S02]  /*6050*/  CS2R R72, SRZ ;  /* 0x0000000000487805 */ /* 0x000fe4000001ff00 */
[----:B------:R-:W-:Y:S02]  /*6060*/  CS2R R50, SRZ ;  /* 0x0000000000327805 */ /* 0x000fe4000001ff00 */
[----:B------:R-:W-:Y:S02]  /*6070*/  CS2R R48, SRZ ;  /* 0x0000000000307805 */ /* 0x000fe4000001ff00 */
[----:B------:R-:W-:Y:S02]  /*6080*/  CS2R R58, SRZ ;  /* 0x00000000003a7805 */ /* 0x000fe4000001ff00 */
[----:B------:R-:W-:Y:S01]  /*6090*/  CS2R R56, SRZ ;  /* 0x0000000000387805 */ /* 0x000fe2000001ff00 */
[----:B------:R-:W-:Y:S06]  /*60a0*/  @P1 BRA `(.L_x_100) ;  /* 0x00000000000c1947 */ /* 0x000fec0003800000 */
[----:B------:R-:W-:Y:S04]  /*60b0*/  SHF.L.U32 R5, R91, 0x1f, RZ ;  /* 0x0000001f5b057819 */ /* 0x000fe800000006ff */
[----:B------:R-:W1:Y:S02]  /*60c0*/  SYNCS.PHASECHK.TRANS64.TRYWAIT P1, [UR44+0x40], R5 ;  /* 0x00004005ff0075a7 */ /* 0x000e64000802112c */
[----:B-1----:R-:W-:Y:S05]  /*60d0*/  @!P1 BRA `(.L_x_101) ;  /* 0x0000003c00989947 */ /* 0x002fea0003800000 */
.L_x_100:
[----:B------:R-:W-:Y:S05]  /*60e0*/  BSYNC B0 ;  /* 0x0000000000007941 */ /* 0x000fea0003800000 */
.L_x_99:
[----:B------:R-:W-:Y:S01]  /*60f0*/  ISETP.NE.AND P1, PT, R61, RZ, PT ;  /* 0x000000ff3d00720c */ /* 0x000fe20003f25270 */
[----:B------:R-:W-:Y:S11]  /*6100*/  HFMA2 R46, -RZ, RZ, 0, 5.9604644775390625e-08 ;  /* 0x00000001ff2e7431 */ /* 0x000ff600000001ff */
[----:B------:R-:W-:Y:S01]  /*6110*/  @!UPT UIADD3 URZ, UPT, UPT, URZ, URZ, URZ ;  /* 0x000000fffffff290 */ /* 0x000fe2000fffe0ff */
[----:B------:R-:W-:Y:S05]  /*6120*/  @P1 WARPSYNC.ALL ;  /* 0x0000000000001948 */ /* 0x000fea0003800000 */
[----:B------:R2:W1:Y:S04]  /*6130*/  @P1 LDSM.16.M88.4 R64, [R2+0x400] ;  /* 0x000400000240183b */ /* 0x0004680000000200 */
[----:B------:R2:W1:Y:S04]  /*6140*/  @P1 LDSM.16.M88.4 R72, [R4] ;  /* 0x000000000448183b */ /* 0x0004680000000200 */
[----:B------:R2:W1:Y:S04]  /*6150*/  @P1 LDSM.16.M88.4 R48, [R47+UR44+0x400] ;  /* 0x0004002c2f30183b */ /* 0x0004680008000200 */
[----:B------:R2:W1:Y:S02]  /*6160*/  @P1 LDSM.16.M88.4 R56, [R96+0x400] ;  /* 0x000400006038183b */ /* 0x0004640000000200 */
.L_x_98:
[----:B------:R-:W-:Y:S05]  /*6170*/  BSYNC B1 ;  /* 0x0000000000017941 */ /* 0x000fea0003800000 */
.L_x_97:
[----:B-1----:R-:W-:Y:S04]  /*6180*/  SHF.R.U32.HI R5, RZ, 0x15, R39 ;  /* 0x00000015ff057819 */ /* 0x002fe80000011627 */
[----:B------:R-:W-:Y:S01]  /*6190*/  LOP3.LUT P1, RZ, R5, 0x3, R82, 0x48, !PT ;  /* 0x0000000305ff7812 */ /* 0x000fe20007824852 */
[----:B------:R-:W-:Y:S01]  /*61a0*/  @!UPT UIADD3 URZ, UPT, UPT, URZ, URZ, URZ ;  /* 0x000000fffffff290 */ /* 0x000fe2000fffe0ff */
[----:B----4-:R-:W-:Y:S11]  /*61b0*/  @P0 BRA `(.L_x_102) ;  /* 0x0000000000080947 */ /* 0x010ff60003800000 */
[----:B------:R-:W1:Y:S02]  /*61c0*/  SYNCS.PHASECHK.TRANS64.TRYWAIT P0, [R98+URZ+0xb0], R3 ;  /* 0x0000b003620075a7 */ /* 0x000e6400080011ff */
[----:B-1----:R-:W-:Y:S05]  /*61d0*/  @!P0 BRA `(.L_x_103) ;  /* 0x0000003c00708947 */ /* 0x002fea0003800000 */
.L_x_102:
[----:B------:R-:W-:Y:S05]  /*61e0*/  @!P1 BRA `(.L_x_104) ;  /* 0x0000000000409947 */ /* 0x000fea0003800000 */
[----:B------:R-:W4:Y:S01]  /*61f0*/  LDCU.64 UR8, c[0x4][0x70] ;  /* 0x01000e00ff0877ac */ /* 0x000f220008000a00 */
[----:B-1----:R-:W-:Y:S01]  /*6200*/  MOV R3, 0x0 ;  /* 0x0000000000037802 */ /* 0x002fe20000000f00 */
[----:B------:R-:W-:Y:S02]  /*6210*/  HFMA2 R12, -RZ, RZ, 0, 5.9604644775390625e-08 ;  /* 0x00000001ff0c7431 */ /* 0x000fe400000001ff */
[----:B------:R-:W-:Y:S02]  /*6220*/  IMAD.MOV.U32 R8, RZ, RZ, 0x192 ;  /* 0x00000192ff087424 */ /* 0x000fe400078e00ff */
[----:B------:R-:W-:Y:S01]  /*6230*/  IMAD.MOV.U32 R13, RZ, RZ, RZ ;  /* 0x000000ffff0d7224 */ /* 0x000fe200078e00ff */
[----:B------:R-:W1:Y:S01]  /*6240*/  LDCU.64 UR6, c[0x4][0x78] ;  /* 0x01000f00ff0677ac */ /* 0x000e620008000a00 */
[----:B--2---:R-:W2:Y:S01]  /*6250*/  LDC.64 R2, c[0x4][R3] ;  /* 0x0100000003027b82 */ /* 0x004ea20000000a00 */
[----:B------:R-:W5:Y:S01]  /*6260*/  LDCU.64 UR4, c[0x4][0x10] ;  /* 0x01000200ff0477ac */ /* 0x000f620008000a00 */
[----:B----4-:R-:W-:Y:S01]  /*6270*/  MOV R5, UR9 ;  /* 0x0000000900057c02 */ /* 0x010fe20008000f00 */
[----:B------:R-:W-:Y:S01]  /*6280*/  IMAD.U32 R4, RZ, RZ, UR8 ;  /* 0x00000008ff047e24 */ /* 0x000fe2000f8e00ff */
[----:B-1----:R-:W-:Y:S01]  /*6290*/  MOV R7, UR7 ;  /* 0x0000000700077c02 */ /* 0x002fe20008000f00 */
[----:B------:R-:W-:Y:S01]  /*62a0*/  IMAD.U32 R6, RZ, RZ, UR6 ;  /* 0x00000006ff067e24 */ /* 0x000fe2000f8e00ff */
[----:B-----5:R-:W-:Y:S01]  /*62b0*/  MOV R11, UR5 ;  /* 0x00000005000b7c02 */ /* 0x020fe20008000f00 */
[----:B------:R-:W-:Y:S02]  /*62c0*/  IMAD.U32 R10, RZ, RZ, UR4 ;  /* 0x00000004ff0a7e24 */ /* 0x000fe4000f8e00ff */
[----:B------:R-:W-:Y:S07]  /*62d0*/  LEPC R20, `(.L_x_104) ;  /* 0x000000001014794e */ /* 0x000fee0000000000 */
[----:B--23--:R-:W-:Y:S05]  /*62e0*/  CALL.ABS.NOINC R2 ;  /* 0x0000000002007343 */ /* 0x00cfea0003c00000 */
.L_x_104:
[----:B------:R-:W-:Y:S05]  /*62f0*/  WARPSYNC.ALL ;  /* 0x0000000000007948 */ /* 0x000fea0003800000 */
[----:B------:R-:W-:Y:S01]  /*6300*/  R2UR UR4, R39 ;  /* 0x00000000270472ca */ /* 0x000fe200000e0000 */
[--C-:B------:R-:W-:Y:S01]  /*6310*/  HADD2.F32 R40, -RZ, R48.reuse.H0_H0 ;  /* 0x20000030ff287230 */ /* 0x100fe20000004100 */
[----:B------:R-:W-:Y:S01]  /*6320*/  SHF.L.U32 R62, R93, 0x1, RZ ;  /* 0x000000015d3e7819 */ /* 0x000fe200000006ff */
[----:B------:R-:W-:Y:S01]  /*6330*/  HADD2.F32 R43, -RZ, R48.H1_H1 ;  /* 0x30000030ff2b7230 */ /* 0x000fe20000004100 */
[----:B------:R-:W-:Y:S01]  /*6340*/  ISETP.NE.AND P0, PT, R94, RZ, PT ;  /* 0x000000ff5e00720c */ /* 0x000fe20003f05270 */
[----:B------:R-:W-:Y:S01]  /*6350*/  HADD2.F32 R42, -RZ, R49.H0_H0 ;  /* 0x20000031ff2a7230 */ /* 0x000fe20000004100 */
[----:B------:R-:W-:Y:S01]  /*6360*/  IADD3 R99, PT, PT, R99, R62, RZ ;  /* 0x0000003e63637210 */ /* 0x000fe20007ffe0ff */
[----:B------:R-:W-:Y:S01]  /*6370*/  HADD2.F32 R45, -RZ, R51.H0_H0 ;  /* 0x20000033ff2d7230 */ /* 0x000fe20000004100 */
[----:B------:R-:W-:Y:S02]  /*6380*/  BSSY.RECONVERGENT B0, `(.L_x_105) ;  /* 0x0000085000007945 */ /* 0x000fe40003800200 */
[----:B------:R-:W-:Y:S03]  /*6390*/  IADD3 R100, PT, PT, R92, R99, RZ ;  /* 0x000000635c647210 */ /* 0x000fe60007ffe0ff */
[----:B--2---:R-:W3:Y:S02]  /*63a0*/  LDTM.16dp256bit.x8 R4, tmem[UR4] ;  /* 0x00000004000479ee */ /* 0x004ee400081a0000 */
[C---:B---3--:R-:W-:Y:S01]  /*63b0*/  FMUL R0, R38.reuse, R4 ;  /* 0x0000000426007220 */ /* 0x048fe20000400000 */
[C---:B------:R-:W-:Y:S01]  /*63c0*/  FMUL R2, R38.reuse, R5 ;  /* 0x0000000526027220 */ /* 0x040fe20000400000 */
[C---:B-1----:R-:W-:Y:S01]  /*63d0*/  FMUL R3, R38.reuse, R6 ;  /* 0x0000000626037220 */ /* 0x042fe20000400000 */
[C---:B------:R-:W-:Y:S01]  /*63e0*/  FMUL R7, R38.reuse, R7 ;  /* 0x0000000726077220 */ /* 0x040fe20000400000 */
[C---:B------:R-:W-:Y:S01]  /*63f0*/  FFMA R0, R41.reuse, R40, R0 ;  /* 0x0000002829007223 */ /* 0x040fe20000000000 */
[----:B------:R-:W-:Y:S02]  /*6400*/  HADD2.F32 R40, -RZ, R49.H1_H1 ;  /* 0x30000031ff287230 */ /* 0x000fe40000004100 */
[C---:B------:R-:W-:Y:S01]  /*6410*/  FFMA R2, R41.reuse, R43, R2 ;  /* 0x0000002b29027223 */ /* 0x040fe20000000002 */
[C---:B------:R-:W-:Y:S01]  /*6420*/  FFMA R3, R41.reuse, R42, R3 ;  /* 0x0000002a29037223 */ /* 0x040fe20000000003 */
[--C-:B------:R-:W-:Y:S02]  /*6430*/  HADD2.F32 R43, -RZ, R50.reuse.H0_H0 ;  /* 0x20000032ff2b7230 */ /* 0x100fe40000004100 */
[----:B------:R-:W-:Y:S01]  /*6440*/  FMUL R4, R38, R8 ;  /* 0x0000000826047220 */ /* 0x000fe20000400000 */
[----:B------:R-:W-:Y:S01]  /*6450*/  HADD2.F32 R42, -RZ, R50.H1_H1 ;  /* 0x30000032ff2a7230 */ /* 0x000fe20000004100 */
[----:B------:R-:W-:Y:S01]  /*6460*/  F2FP.F16.F32.PACK_AB R52, R2, R0 ;  /* 0x000000000234723e */ /* 0x000fe200000000ff */
[C---:B------:R-:W-:Y:S01]  /*6470*/  FFMA R7, R41.reuse, R40, R7 ;  /* 0x0000002829077223 */ /* 0x040fe20000000007 */
[----:B------:R-:W-:Y:S01]  /*6480*/  FFMA R4, R41, R43, R4 ;  /* 0x0000002b29047223 */ /* 0x000fe20000000004 */
[C---:B------:R-:W-:Y:S01]  /*6490*/  FMUL R5, R38.reuse, R9 ;  /* 0x0000000926057220 */ /* 0x040fe20000400000 */
[C---:B------:R-:W-:Y:S01]  /*64a0*/  FMUL R6, R38.reuse, R10 ;  /* 0x0000000a26067220 */ /* 0x040fe20000400000 */
[----:B------:R-:W-:Y:S01]  /*64b0*/  HADD2.F32 R40, -RZ, R51.H1_H1 ;  /* 0x30000033ff287230 */ /* 0x000fe20000004100 */
[----:B------:R-:W-:Y:S01]  /*64c0*/  F2FP.F16.F32.PACK_AB R53, R7, R3 ;  /* 0x000000030735723e */ /* 0x000fe200000000ff */
[C---:B------:R-:W-:Y:S01]  /*64d0*/  FFMA R5, R41.reuse, R42, R5 ;  /* 0x0000002a29057223 */ /* 0x040fe20000000005 */
[----:B------:R-:W-:Y:S01]  /*64e0*/  FFMA R6, R41, R45, R6 ;  /* 0x0000002d29067223 */ /* 0x000fe20000000006 */
[C---:B------:R-:W-:Y:S01]  /*64f0*/  FMUL R11, R38.reuse, R11 ;  /* 0x0000000b260b7220 */ /* 0x040fe20000400000 */
[--C-:B------:R-:W-:Y:S02]  /*6500*/  HADD2.F32 R43, -RZ, R56.reuse.H0_H0 ;  /* 0x20000038ff2b7230 */ /* 0x100fe40000004100 */
[C---:B------:R-:W-:Y:S01]  /*6510*/  FMUL R8, R38.reuse, R12 ;  /* 0x0000000c26087220 */ /* 0x040fe20000400000 */
[----:B------:R-:W-:Y:S01]  /*6520*/  F2FP.F16.F32.PACK_AB R54, R5, R4 ;  /* 0x000000040536723e */ /* 0x000fe200000000ff */
[C---:B------:R-:W-:Y:S01]  /*6530*/  FFMA R11, R41.reuse, R40, R11 ;  /* 0x00000028290b7223 */ /* 0x040fe2000000000b */
[----:B------:R-:W-:Y:S02]  /*6540*/  HADD2.F32 R40, -RZ, R56.H1_H1 ;  /* 0x30000038ff287230 */ /* 0x000fe40000004100 */
[----:B------:R-:W-:Y:S01]  /*6550*/  FFMA R8, R41, R43, R8 ;  /* 0x0000002b29087223 */ /* 0x000fe20000000008 */
[C---:B------:R-:W-:Y:S01]  /*6560*/  FMUL R9, R38.reuse, R13 ;  /* 0x0000000d26097220 */ /* 0x040fe20000400000 */
[--C-:B------:R-:W-:Y:S01]  /*6570*/  HADD2.F32 R45, -RZ, R57.reuse.H0_H0 ;  /* 0x20000039ff2d7230 */ /* 0x100fe20000004100 */
[----:B------:R-:W-:Y:S01]  /*6580*/  F2FP.F16.F32.PACK_AB R55, R11, R6 ;  /* 0x000000060b37723e */ /* 0x000fe200000000ff */
[C---:B------:R-:W-:Y:S01]  /*6590*/  FMUL R10, R38.reuse, R14 ;  /* 0x0000000e260a7220 */ /* 0x040fe20000400000 */
[----:B------:R-:W-:Y:S02]  /*65a0*/  HADD2.F32 R42, -RZ, R57.H1_H1 ;  /* 0x30000039ff2a7230 */ /* 0x000fe40000004100 */
[C---:B------:R-:W-:Y:S01]  /*65b0*/  FFMA R9, R41.reuse, R40, R9 ;  /* 0x0000002829097223 */ /* 0x040fe20000000009 */
[C---:B------:R-:W-:Y:S01]  /*65c0*/  FMUL R15, R38.reuse, R15 ;  /* 0x0000000f260f7220 */ /* 0x040fe20000400000 */
[----:B------:R1:W-:Y:S01]  /*65d0*/  STSM.16.M88.4 [R97+0x400], R52 ;  /* 0x0004003461007844 */ /* 0x0003e20000000200 */
[----:B------:R-:W-:Y:S01]  /*65e0*/  FFMA R10, R41, R45, R10 ;  /* 0x0000002d290a7223 */ /* 0x000fe2000000000a */
[--C-:B------:R-:W-:Y:S01]  /*65f0*/  HADD2.F32 R40, -RZ, R58.reuse.H0_H0 ;  /* 0x2000003aff287230 */ /* 0x100fe20000004100 */
[----:B------:R-:W-:Y:S01]  /*6600*/  F2FP.F16.F32.PACK_AB R68, R9, R8 ;  /* 0x000000080944723e */ /* 0x000fe200000000ff */
[----:B------:R-:W-:Y:S01]  /*6610*/  FFMA R15, R41, R42, R15 ;  /* 0x0000002a290f7223 */ /* 0x000fe2000000000f */
[C---:B------:R-:W-:Y:S01]  /*6620*/  FMUL R12, R38.reuse, R16 ;  /* 0x00000010260c7220 */ /* 0x040fe20000400000 */
[----:B------:R-:W-:Y:S02]  /*6630*/  HADD2.F32 R42, -RZ, R58.H1_H1 ;  /* 0x3000003aff2a7230 */ /* 0x000fe40000004100 */
[C---:B------:R-:W-:Y:S01]  /*6640*/  FMUL R13, R38.reuse, R17 ;  /* 0x00000011260d7220 */ /* 0x040fe20000400000 */
[--C-:B------:R-:W-:Y:S01]  /*6650*/  HADD2.F32 R43, -RZ, R59.reuse.H0_H0 ;  /* 0x2000003bff2b7230 */ /* 0x100fe20000004100 */
[----:B------:R-:W-:Y:S01]  /*6660*/  F2FP.F16.F32.PACK_AB R69, R15, R10 ;  /* 0x0000000a0f45723e */ /* 0x000fe200000000ff */
[C---:B------:R-:W-:Y:S01]  /*6670*/  FFMA R12, R41.reuse, R40, R12 ;  /* 0x00000028290c7223 */ /* 0x040fe2000000000c */
[----:B------:R-:W-:Y:S01]  /*6680*/  FFMA R13, R41, R42, R13 ;  /* 0x0000002a290d7223 */ /* 0x000fe2000000000d */
[C---:B------:R-:W-:Y:S01]  /*6690*/  FMUL R14, R38.reuse, R18 ;  /* 0x00000012260e7220 */ /* 0x040fe20000400000 */
[----:B------:R-:W-:Y:S02]  /*66a0*/  HADD2.F32 R40, -RZ, R59.H1_H1 ;  /* 0x3000003bff287230 */ /* 0x000fe40000004100 */
[C---:B------:R-:W-:Y:S01]  /*66b0*/  FMUL R19, R38.reuse, R19 ;  /* 0x0000001326137220 */ /* 0x040fe20000400000 */
[C---:B------:R-:W-:Y:S01]  /*66c0*/  FMUL R16, R38.reuse, R20 ;  /* 0x0000001426107220 */ /* 0x040fe20000400000 */
[----:B------:R-:W-:Y:S01]  /*66d0*/  F2FP.F16.F32.PACK_AB R70, R13, R12 ;  /* 0x0000000c0d46723e */ /* 0x000fe200000000ff */
[C---:B------:R-:W-:Y:S01]  /*66e0*/  FFMA R14, R41.reuse, R43, R14 ;  /* 0x0000002b290e7223 */ /* 0x040fe2000000000e */
[--C-:B------:R-:W-:Y:S02]  /*66f0*/  HADD2.F32 R43, -RZ, R64.reuse.H0_H0 ;  /* 0x20000040ff2b7230 */ /* 0x100fe40000004100 */
[C---:B------:R-:W-:Y:S01]  /*6700*/  FFMA R19, R41.reuse, R40, R19 ;  /* 0x0000002829137223 */ /* 0x040fe20000000013 */
[----:B------:R-:W-:Y:S02]  /*6710*/  HADD2.F32 R42, -RZ, R64.H1_H1 ;  /* 0x30000040ff2a7230 */ /* 0x000fe40000004100 */
[C---:B------:R-:W-:Y:S01]  /*6720*/  FMUL R17, R38.reuse, R21 ;  /* 0x0000001526117220 */ /* 0x040fe20000400000 */
[--C-:B------:R-:W-:Y:S02]  /*6730*/  HADD2.F32 R45, -RZ, R65.reuse.H0_H0 ;  /* 0x20000041ff2d7230 */ /* 0x100fe40000004100 */
[----:B------:R-:W-:Y:S01]  /*6740*/  FFMA R16, R41, R43, R16 ;  /* 0x0000002b29107223 */ /* 0x000fe20000000010 */
[----:B------:R-:W-:Y:S01]  /*6750*/  F2FP.F16.F32.PACK_AB R71, R19, R14 ;  /* 0x0000000e1347723e */ /* 0x000fe200000000ff */
[----:B------:R-:W-:Y:S01]  /*6760*/  FFMA R17, R41, R42, R17 ;  /* 0x0000002a29117223 */ /* 0x000fe20000000011 */
[C---:B------:R-:W-:Y:S01]  /*6770*/  FMUL R18, R38.reuse, R22 ;  /* 0x0000001626127220 */ /* 0x040fe20000400000 */
[----:B------:R-:W-:Y:S02]  /*6780*/  HADD2.F32 R40, -RZ, R65.H1_H1 ;  /* 0x30000041ff287230 */ /* 0x000fe40000004100 */
[C---:B------:R-:W-:Y:S01]  /*6790*/  FMUL R23, R38.reuse, R23 ;  /* 0x0000001726177220 */ /* 0x040fe20000400000 */
[----:B------:R1:W-:Y:S01]  /*67a0*/  STSM.16.M88.4 [R96+0x400], R68 ;  /* 0x0004004460007844 */ /* 0x0003e20000000200 */
[----:B------:R-:W-:Y:S01]  /*67b0*/  F2FP.F16.F32.PACK_AB R104, R17, R16 ;  /* 0x000000101168723e */ /* 0x000fe200000000ff */
[C---:B------:R-:W-:Y:S01]  /*67c0*/  FFMA R18, R41.reuse, R45, R18 ;  /* 0x0000002d29127223 */ /* 0x040fe20000000012 */
[----:B------:R-:W-:Y:S01]  /*67d0*/  FFMA R23, R41, R40, R23 ;  /* 0x0000002829177223 */ /* 0x000fe20000000017 */
[--C-:B------:R-:W-:Y:S02]  /*67e0*/  HADD2.F32 R43, -RZ, R66.reuse.H0_H0 ;  /* 0x20000042ff2b7230 */ /* 0x100fe40000004100 */
[C---:B------:R-:W-:Y:S01]  /*67f0*/  FMUL R20, R38.reuse, R24 ;  /* 0x0000001826147220 */ /* 0x040fe20000400000 */
[----:B------:R-:W-:Y:S02]  /*6800*/  HADD2.F32 R40, -RZ, R66.H1_H1 ;  /* 0x30000042ff287230 */ /* 0x000fe40000004100 */
[C---:B------:R-:W-:Y:S01]  /*6810*/  FMUL R21, R38.reuse, R25 ;  /* 0x0000001926157220 */ /* 0x040fe20000400000 */
[--C-:B------:R-:W-:Y:S01]  /*6820*/  HADD2.F32 R45, -RZ, R67.reuse.H0_H0 ;  /* 0x20000043ff2d7230 */ /* 0x100fe20000004100 */
[----:B------:R-:W-:Y:S01]  /*6830*/  F2FP.F16.F32.PACK_AB R105, R23, R18 ;  /* 0x000000121769723e */ /* 0x000fe200000000ff */
[C---:B------:R-:W-:Y:S01]  /*6840*/  FFMA R20, R41.reuse, R43, R20 ;  /* 0x0000002b29147223 */ /* 0x040fe20000000014 */
[C---:B------:R-:W-:Y:S01]  /*6850*/  FFMA R21, R41.reuse, R40, R21 ;  /* 0x0000002829157223 */ /* 0x040fe20000000015 */
[C---:B------:R-:W-:Y:S01]  /*6860*/  FMUL R22, R38.reuse, R26 ;  /* 0x0000001a26167220 */ /* 0x040fe20000400000 */
[----:B------:R-:W-:Y:S02]  /*6870*/  HADD2.F32 R42, -RZ, R67.H1_H1 ;  /* 0x30000043ff2a7230 */ /* 0x000fe40000004100 */
[C---:B------:R-:W-:Y:S01]  /*6880*/  FMUL R27, R38.reuse, R27 ;  /* 0x0000001b261b7220 */ /* 0x040fe20000400000 */
[--C-:B------:R-:W-:Y:S02]  /*6890*/  HADD2.F32 R40, -RZ, R72.reuse.H0_H0 ;  /* 0x20000048ff287230 */ /* 0x100fe40000004100 */
[C---:B------:R-:W-:Y:S01]  /*68a0*/  FFMA R22, R41.reuse, R45, R22 ;  /* 0x0000002d29167223 */ /* 0x040fe20000000016 */
[C---:B------:R-:W-:Y:S01]  /*68b0*/  FMUL R24, R38.reuse, R28 ;  /* 0x0000001c26187220 */ /* 0x040fe20000400000 */
[C---:B------:R-:W-:Y:S01]  /*68c0*/  FFMA R27, R41.reuse, R42, R27 ;  /* 0x0000002a291b7223 */ /* 0x040fe2000000001b */
[----:B------:R-:W-:Y:S02]  /*68d0*/  HADD2.F32 R42, -RZ, R72.H1_H1 ;  /* 0x30000048ff2a7230 */ /* 0x000fe40000004100 */
[C---:B------:R-:W-:Y:S01]  /*68e0*/  FMUL R25, R38.reuse, R29 ;  /* 0x0000001d26197220 */ /* 0x040fe20000400000 */
[--C-:B------:R-:W-:Y:S02]  /*68f0*/  HADD2.F32 R43, -RZ, R73.reuse.H0_H0 ;  /* 0x20000049ff2b7230 */ /* 0x100fe40000004100 */
[C---:B------:R-:W-:Y:S01]  /*6900*/  FMUL R26, R38.reuse, R30 ;  /* 0x0000001e261a7220 */ /* 0x040fe20000400000 */
[C---:B------:R-:W-:Y:S01]  /*6910*/  FFMA R24, R41.reuse, R40, R24 ;  /* 0x0000002829187223 */ /* 0x040fe20000000018 */
[----:B------:R-:W-:Y:S02]  /*6920*/  HADD2.F32 R40, -RZ, R73.H1_H1 ;  /* 0x30000049ff287230 */ /* 0x000fe40000004100 */
[C---:B------:R-:W-:Y:S01]  /*6930*/  FFMA R25, R41.reuse, R42, R25 ;  /* 0x0000002a29197223 */ /* 0x040fe20000000019 */
[C---:B------:R-:W-:Y:S01]  /*6940*/  FMUL R31, R38.reuse, R31 ;  /* 0x0000001f261f7220 */ /* 0x040fe20000400000 */
[C---:B------:R-:W-:Y:S01]  /*6950*/  FFMA R26, R41.reuse, R43, R26 ;  /* 0x0000002b291a7223 */ /* 0x040fe2000000001a */
[--C-:B------:R-:W-:Y:S02]  /*6960*/  HADD2.F32 R43, -RZ, R74.reuse.H0_H0 ;  /* 0x2000004aff2b7230 */ /* 0x100fe40000004100 */
[C---:B------:R-:W-:Y:S01]  /*6970*/  FMUL R28, R38.reuse, R32 ;  /* 0x00000020261c7220 */ /* 0x040fe20000400000 */
[----:B------:R-:W-:Y:S02]  /*6980*/  HADD2.F32 R42, -RZ, R74.H1_H1 ;  /* 0x3000004aff2a7230 */ /* 0x000fe40000004100 */
[C---:B------:R-:W-:Y:S01]  /*6990*/  FFMA R31, R41.reuse, R40, R31 ;  /* 0x00000028291f7223 */ /* 0x040fe2000000001f */
[C---:B------:R-:W-:Y:S01]  /*69a0*/  FMUL R29, R38.reuse, R33 ;  /* 0x00000021261d7220 */ /* 0x040fe20000400000 */
[--C-:B------:R-:W-:Y:S02]  /*69b0*/  HADD2.F32 R45, -RZ, R75.reuse.H0_H0 ;  /* 0x2000004bff2d7230 */ /* 0x100fe40000004100 */
[C---:B------:R-:W-:Y:S01]  /*69c0*/  FMUL R30, R38.reuse, R34 ;  /* 0x00000022261e7220 */ /* 0x040fe20000400000 */
[----:B------:R-:W-:Y:S02]  /*69d0*/  HADD2.F32 R40, -RZ, R75.H1_H1 ;  /* 0x3000004bff287230 */ /* 0x000fe40000004100 */
[----:B------:R-:W-:Y:S01]  /*69e0*/  FMUL R35, R38, R35 ;  /* 0x0000002326237220 */ /* 0x000fe20000400000 */
[C---:B------:R-:W-:Y:S01]  /*69f0*/  FFMA R28, R41.reuse, R43, R28 ;  /* 0x0000002b291c7223 */ /* 0x040fe2000000001c */
[C---:B------:R-:W-:Y:S01]  /*6a00*/  FFMA R29, R41.reuse, R42, R29 ;  /* 0x0000002a291d7223 */ /* 0x040fe2000000001d */
[C---:B------:R-:W-:Y:S01]  /*6a10*/  FFMA R30, R41.reuse, R45, R30 ;  /* 0x0000002d291e7223 */ /* 0x040fe2000000001e */
[----:B------:R-:W-:Y:S01]  /*6a20*/  FFMA R35, R41, R40, R35 ;  /* 0x0000002829237223 */ /* 0x000fe20000000023 */
[----:B------:R-:W-:Y:S02]  /*6a30*/  F2FP.F16.F32.PACK_AB R106, R21, R20 ;  /* 0x00000014156a723e */ /* 0x000fe400000000ff */
[----:B------:R-:W-:Y:S02]  /*6a40*/  F2FP.F16.F32.PACK_AB R107, R27, R22 ;  /* 0x000000161b6b723e */ /* 0x000fe400000000ff */
[----:B------:R-:W-:Y:S02]  /*6a50*/  F2FP.F16.F32.PACK_AB R108, R25, R24 ;  /* 0x00000018196c723e */ /* 0x000fe400000000ff */
[----:B------:R-:W-:Y:S01]  /*6a60*/  F2FP.F16.F32.PACK_AB R109, R31, R26 ;  /* 0x0000001a1f6d723e */ /* 0x000fe200000000ff */
[----:B------:R1:W-:Y:S01]  /*6a70*/  STSM.16.M88.4 [R99], R104 ;  /* 0x0000006863007844 */ /* 0x0003e20000000200 */
[----:B------:R-:W-:Y:S02]  /*6a80*/  F2FP.F16.F32.PACK_AB R110, R29, R28 ;  /* 0x0000001c1d6e723e */ /* 0x000fe400000000ff */
[----:B------:R-:W-:Y:S05]  /*6a90*/  F2FP.F16.F32.PACK_AB R111, R35, R30 ;  /* 0x0000001e236f723e */ /* 0x000fea00000000ff */
[----:B------:R1:W-:Y:S01]  /*6aa0*/  STSM.16.M88.4 [R100], R108 ;  /* 0x0000006c64007844 */ /* 0x0003e20000000200 */
[----:B------:R-:W-:Y:S01]  /*6ab0*/  @!PT LDS RZ, [RZ] ;  /* 0x00000000fffff984 */ /* 0x000fe20000000800 */
[----:B------:R-:W-:Y:S01]  /*6ac0*/  @!PT LDS RZ, [RZ] ;  /* 0x00000000fffff984 */ /* 0x000fe20000000800 */
[----:B------:R-:W-:Y:S01]  /*6ad0*/  @!PT LDS RZ, [RZ] ;  /* 0x00000000fffff984 */ /* 0x000fe20000000800 */
[----:B------:R-:W-:Y:S01]  /*6ae0*/  @!PT LDS RZ, [RZ] ;  /* 0x00000000fffff984 */ /* 0x000fe20000000800 */
[----:B------:R2:W-:Y:S07]  /*6af0*/  MEMBAR.ALL.CTA ;  /* 0x0000000000007992 */ /* 0x0005ee0000008000 */
[----:B--2---:R-:W2:Y:S02]  /*6b00*/  FENCE.VIEW.ASYNC.S ;  /* 0x00000000000073c6 */ /* 0x004ea40000000000 */
[----:B--2---:R-:W-:Y:S06]  /*6b10*/  BAR.SYNC.DEFER_BLOCKING 0x1, 0x80 ;  /* 0x0042000000007b1d */ /* 0x004fec0000010000 */
[----:B------:R-:W-:Y:S05]  /*6b20*/  @P0 BRA `(.L_x_106) ;  /* 0x0000000000280947 */ /* 0x000fea0003800000 */
[----:B------:R-:W2:Y:S01]  /*6b30*/  LDCU.64 UR6, c[0x0][0x348] ;  /* 0x00006900ff0677ac */ /* 0x000ea20008000a00 */
[----:B------:R-:W-:Y:S01]  /*6b40*/  UIADD3 UR4, UPT, UPT, UR44, 0x400, URZ ;  /* 0x000004002c047890 */ /* 0x000fe2000fffe0ff */
[----:B------:R-:W-:Y:S05]  /*6b50*/  UMOV UR51, UR36 ;  /* 0x0000002400337c82 */ /* 0x000fea0008000000 */
[----:B------:R-:W-:Y:S04]  /*6b60*/  MOV R86, UR4 ;  /* 0x0000000400567c02 */ /* 0x000fe80008000f00 */
[----:B------:R-:W-:Y:S01]  /*6b70*/  R2UR UR48, R86 ;  /* 0x00000000563072ca */ /* 0x000fe200000e0000 */
[----:B--2---:R-:W-:Y:S04]  /*6b80*/  UIADD3 UR4, UP0, UPT, UR6, 0x680, URZ ;  /* 0x0000068006047890 */ /* 0x004fe8000ff1e0ff */
[----:B------:R-:W-:Y:S09]  /*6b90*/  UIADD3.X UR5, UPT, UPT, URZ, UR7, URZ, UP0, !UPT ;  /* 0x00000007ff057290 */ /* 0x000ff200087fe4ff */
[----:B------:R2:W-:Y:S01]  /*6ba0*/  UTMASTG.3D [UR48], [UR4] ;  /* 0x00000030040073b5 */ /* 0x0005e20008010000 */
[----:B------:R0:W-:Y:S01]  /*6bb0*/  UTMACMDFLUSH ;  /* 0x00000000000079b7 */ /* 0x0001e20000000000 */
[----:B--2---:R-:W-:Y:S04]  /*6bc0*/  DEPBAR.LE SB0, 0x1 ;  /* 0x000080400000791a */ /* 0x004fe80000000000 */
.L_x_106:
[----:B------:R-:W-:Y:S05]  /*6bd0*/  BSYNC.RECONVERGENT B0 ;  /* 0x0000000000007941 */ /* 0x000fea0003800200 */
.L_x_105:
[----:B------:R-:W-:Y:S01]  /*6be0*/  BAR.SYNC.DEFER_BLOCKING 0x1, 0x80 ;  /* 0x0042000000007b1d */ /* 0x000fe20000010000 */
[----:B------:R-:W-:Y:S01]  /*6bf0*/  ISETP.NE.AND P1, PT, R95, RZ, PT ;  /* 0x000000ff5f00720c */ /* 0x000fe20003f25270 */
[----:B------:R-:W-:Y:S01]  /*6c00*/  UISETP.NE.AND UP0, UPT, UR47, URZ, UPT ;  /* 0x000000ff2f00728c */ /* 0x000fe2000bf05270 */
[----:B------:R-:W-:Y:S11]  /*6c10*/  LEA R3, R46, UR44, 0x3 ;  /* 0x0000002c2e037c11 */ /* 0x000ff6000f8e18ff */
[----:B------:R-:W-:Y:S01]  /*6c20*/  @P1 SHF.L.U32 R4, R91, 0x1f, RZ ;  /* 0x0000001f5b041819 */ /* 0x000fe200000006ff */
[----:B------:R-:W-:Y:S06]  /*6c30*/  BRA.U !UP0, `(.L_x_107) ;  /* 0x0000000108247547 */ /* 0x000fec000b800000 */
[----:B------:R-:W2:Y:S01]  /*6c40*/  S2R R0, SR_CgaCtaId ;  /* 0x0000000000007919 */ /* 0x000ea20000008800 */
[----:B------:R-:W-:Y:S01]  /*6c50*/  IMAD.U32 R2, RZ, RZ, UR46 ;  /* 0x0000002eff027e24 */ /* 0x000fe2000f8e00ff */
[----:B------:R-:W-:Y:S04]  /*6c60*/  UIADD3 UR4, UPT, UPT, UR46, 0x1, URZ ;  /* 0x000000012e047890 */ /* 0x000fe8000fffe0ff */
[----:B------:R-:W-:Y:S01]  /*6c70*/  @P1 LEA R2, R2, UR44, 0x3 ;  /* 0x0000002c02021c11 */ /* 0x000fe2000f8e18ff */
[----:B------:R-:W-:Y:S04]  /*6c80*/  UISETP.NE.AND UP0, UPT, UR4, 0x4, UPT ;  /* 0x000000040400788c */ /* 0x000fe8000bf05270 */
[----:B------:R-:W-:Y:S01]  /*6c90*/  @P1 VIADD R5, R2, 0x60 ;  /* 0x0000006002051836 */ /* 0x000fe20000000000 */
[----:B------:R-:W-:Y:S04]  /*6ca0*/  USEL UR46, UR4, URZ, UP0 ;  /* 0x000000ff042e7287 */ /* 0x000fe80008000000 */
[----:B--2---:R-:W-:Y:S04]  /*6cb0*/  @P1 PRMT R0, R0, 0x654, R5 ;  /* 0x0000065400001816 */ /* 0x004fe80000000005 */
[----:B------:R2:W-:Y:S04]  /*6cc0*/  @P1 SYNCS.ARRIVE.TRANS64.RED.A1T0 RZ, [R0+URZ], RZ ;  /* 0x000000ff00ff19a7 */ /* 0x0005e800081004ff */
.L_x_107:
[----:B------:R-:W3:Y:S01]  /*6cd0*/  @P1 SYNCS.PHASECHK.TRANS64.TRYWAIT P0, [R3+URZ+0x40], R4 ;  /* 0x00004004030015a7 */ /* 0x000ee200080011ff */
[----:B------:R-:W-:Y:S01]  /*6ce0*/  BSSY B1, `(.L_x_108) ;  /* 0x0000017000017945 */ /* 0x000fe20003800000 */
[----:B---3--:R-:W-:Y:S03]  /*6cf0*/  @P1 SEL R60, RZ, 0x1, !P0 ;  /* 0x00000001ff3c1807 */ /* 0x008fe60004000000 */
[----:B------:R-:W-:Y:S05]  /*6d00*/  @!P1 BRA `(.L_x_109) ;  /* 0x0000000000509947 */ /* 0x000fea0003800000 */
[----:B------:R-:W-:Y:S01]  /*6d10*/  ISETP.NE.AND P1, PT, R61, RZ, PT ;  /* 0x000000ff3d00720c */ /* 0x000fe20003f25270 */
[----:B------:R-:W-:Y:S01]  /*6d20*/  BSSY B0, `(.L_x_110) ;  /* 0x000000a000007945 */ /* 0x000fe20003800000 */
[----:B------:R-:W-:Y:S11]  /*6d30*/  ISETP.NE.AND P0, PT, R60, RZ, PT ;  /* 0x000000ff3c00720c */ /* 0x000ff60003f05270 */
[----:B------:R-:W-:Y:S04]  /*6d40*/  @P1 IMAD R4, R46, 0x2000, R47 ;  /* 0x000020002e041824 */ /* 0x000fe800078e022f */
[----:B------:R-:W-:Y:S04]  /*6d50*/  @P1 VIADD R7, R4, UR44 ;  /* 0x0000002c04071c36 */ /* 0x000fe80008000000 */
[----:B------:R-:W-:Y:S01]  /*6d60*/  @P1 IMAD.IADD R2, R92, 0x1, R7 ;  /* 0x000000015c021824 */ /* 0x000fe200078e0207 */
[----:B------:R-:W-:Y:S01]  /*6d70*/  @P1 IADD3 R5, PT, PT, R62, R7, RZ ;  /* 0x000000073e051210 */ /* 0x000fe20007ffe0ff */
[----:B------:R-:W-:Y:S06]  /*6d80*/  @P0 BRA `(.L_x_111) ;  /* 0x00000000000c0947 */ /* 0x000fec0003800000 */
[----:B--2---:R-:W-:Y:S04]  /*6d90*/  SHF.L.U32 R0, R91, 0x1f, RZ ;  /* 0x0000001f5b007819 */ /* 0x004fe800000006ff */
[----:B------:R-:W2:Y:S02]  /*6da0*/  SYNCS.PHASECHK.TRANS64.TRYWAIT P0, [R3+URZ+0x40], R0 ;  /* 0x00004000030075a7 */ /* 0x000ea400080011ff */
[----:B--2---:R-:W-:Y:S05]  /*6db0*/  @!P0 BRA `(.L_x_112) ;  /* 0x00000030008c8947 */ /* 0x004fea0003800000 */
.L_x_111:
[----:B------:R-:W-:Y:S05]  /*6dc0*/  BSYNC B0 ;  /* 0x0000000000007941 */ /* 0x000fea0003800000 */
.L_x_110:
[----:B------:R-:W-:Y:S02]  /*6dd0*/  ISETP.NE.AND P0, PT, R61, RZ, PT ;  /* 0x000000ff3d00720c */ /* 0x000fe40003f05270 */
[----:B------:R-:W-:Y:S11]  /*6de0*/  IADD3 R46, PT, PT, R46, 0x1, RZ ;  /* 0x000000012e2e7810 */ /* 0x000ff60007ffe0ff */
[----:B--2---:R-:W-:Y:S01]  /*6df0*/  @P0 IMAD.IADD R0, R92, 0x1, R5 ;  /* 0x000000015c000824 */ /* 0x004fe200078e0205 */
[----:B------:R-:W-:Y:S05]  /*6e00*/  @P0 WARPSYNC.ALL ;  /* 0x0000000000000948 */ /* 0x000fea0003800000 */
[----:B------:R3:W4:Y:S04]  /*6e10*/  @P0 LDSM.16.M88.4 R48, [R4+UR44+0x400] ;  /* 0x0004002c0430083b */ /* 0x0007280008000200 */
[----:B------:R3:W2:Y:S04]  /*6e20*/  @P0 LDSM.16.M88.4 R56, [R2+0x400] ;  /* 0x000400000238083b */ /* 0x0006a80000000200 */
[----:B------:R3:W1:Y:S04]  /*6e30*/  @P0 LDSM.16.M88.4 R64, [R5+0x400] ;  /* 0x000400000540083b */ /* 0x0006680000000200 */
[----:B------:R3:W1:Y:S02]  /*6e40*/  @P0 LDSM.16.M88.4 R72, [R0+0x400] ;  /* 0x000400000048083b */ /* 0x0006640000000200 */
.L_x_109:
[----:B------:R-:W-:Y:S05]  /*6e50*/  BSYNC B1 ;  /* 0x0000000000017941 */ /* 0x000fea0003800000 */
.L_x_108:
[----:B------:R-:W-:Y:S05]  /*6e60*/  VIADD R3, R39, 0x40 ;  /* 0x0000004027037836 */ /* 0x000fea0000000000 */
[----:B------:R-:W-:Y:S04]  /*6e70*/  SHF.R.U32.HI R3, RZ, 0x15, R3 ;  /* 0x00000015ff037819 */ /* 0x000fe80000011603 */
[----:B------:R-:W-:Y:S11]  /*6e80*/  LOP3.LUT P0, RZ, R3, 0x3, R82, 0x48, !PT ;  /* 0x0000000303ff7812 */ /* 0x000ff60007804852 */
[----:B------:R-:W-:Y:S02]  /*6e90*/  @!UPT UIADD3 URZ, UPT, UPT, URZ, URZ, URZ ;  /* 0x000000fffffff290 */ /* 0x000fe4000fffe0ff */
[----:B------:R-:W-:Y:S05]  /*6ea0*/  @!P0 BRA `(.L_x_113) ;  /* 0x0000000000408947 */ /* 0x000fea0003800000 */
[----:B------:R-:W5:Y:S01]  /*6eb0*/  LDCU.64 UR8, c[0x4][0x70] ;  /* 0x01000e00ff0877ac */ /* 0x000f620008000a00 */
[----:B------:R-:W-:Y:S01]  /*6ec0*/  MOV R3, 0x0 ;  /* 0x0000000000037802 */ /* 0x000fe20000000f00 */
[----:B------:R-:W-:Y:S02]  /*6ed0*/  HFMA2 R12, -RZ, RZ, 0, 5.9604644775390625e-08 ;  /* 0x00000001ff0c7431 */ /* 0x000fe400000001ff */
[----:B------:R-:W-:Y:S02]  /*6ee0*/  IMAD.MOV.U32 R8, RZ, RZ, 0x192 ;  /* 0x00000192ff087424 */ /* 0x000fe400078e00ff */
[----:B------:R-:W-:Y:S01]  /*6ef0*/  IMAD.MOV.U32 R13, RZ, RZ, RZ ;  /* 0x000000ffff0d7224 */ /* 0x000fe200078e00ff */
[----:B------:R-:W2:Y:S01]  /*6f00*/  LDCU.64 UR6, c[0x4][0x78] ;  /* 0x01000f00ff0677ac */ /* 0x000ea20008000a00 */
[----:B---3--:R-:W3:Y:S01]  /*6f10*/  LDC.64 R2, c[0x4][R3] ;  /* 0x0100000003027b82 */ /* 0x008ee20000000a00 */
[----:B------:R-:W4:Y:S01]  /*6f20*/  LDCU.64 UR4, c[0x4][0x10] ;  /* 0x01000200ff0477ac */ /* 0x000f220008000a00 */
[----:B-----5:R-:W-:Y:S01]  /*6f30*/  MOV R5, UR9 ;  /* 0x0000000900057c02 */ /* 0x020fe20008000f00 */
[----:B------:R-:W-:Y:S01]  /*6f40*/  IMAD.U32 R4, RZ, RZ, UR8 ;  /* 0x00000008ff047e24 */ /* 0x000fe2000f8e00ff */
[----:B--2---:R-:W-:Y:S01]  /*6f50*/  MOV R7, UR7 ;  /* 0x0000000700077c02 */ /* 0x004fe20008000f00 */
[----:B------:R-:W-:Y:S01]  /*6f60*/  IMAD.U32 R6, RZ, RZ, UR6 ;  /* 0x00000006ff067e24 */ /* 0x000fe2000f8e00ff */
[----:B----4-:R-:W-:Y:S01]  /*6f70*/  MOV R11, UR5 ;  /* 0x00000005000b7c02 */ /* 0x010fe20008000f00 */
[----:B------:R-:W-:Y:S02]  /*6f80*/  IMAD.U32 R10, RZ, RZ, UR4 ;  /* 0x00000004ff0a7e24 */ /* 0x000fe4000f8e00ff */
[----:B------:R-:W-:Y:S07]  /*6f90*/  LEPC R20, `(.L_x_113) ;  /* 0x000000001014794e */ /* 0x000fee0000000000 */
[----:B-1-3--:R-:W-:Y:S05]  /*6fa0*/  CALL.ABS.NOINC R2 ;  /* 0x0000000002007343 */ /* 0x00afea0003c00000 */
.L_x_113:
[----:B------:R-:W-:Y:S05]  /*6fb0*/  WARPSYNC.ALL ;  /* 0x0000000000007948 */ /* 0x000fea0003800000 */
[----:B------:R-:W-:Y:S01]  /*6fc0*/  R2UR UR4, R39 ;  /* 0x00000000270472ca */ /* 0x000fe200000e0000 */
[--C-:B----4-:R-:W-:Y:S01]  /*6fd0*/  HADD2.F32 R40, -RZ, R48.reuse.H0_H0 ;  /* 0x20000030ff287230 */ /* 0x110fe20000004100 */
[----:B------:R-:W4:Y:S01]  /*6fe0*/  S2R R101, SR_CgaCtaId ;  /* 0x0000000000657919 */ /* 0x000f220000008800 */
[----:B------:R-:W-:Y:S01]  /*6ff0*/  HADD2.F32 R43, -RZ, R48.H1_H1 ;  /* 0x30000030ff2b7230 */ /* 0x000fe20000004100 */
[----:B------:R-:W-:Y:S01]  /*7000*/  ISETP.NE.AND P6, PT, R95, RZ, PT ;  /* 0x000000ff5f00720c */ /* 0x000fe20003fc5270 */
[----:B------:R-:W-:Y:S01]  /*7010*/  HADD2.F32 R42, -RZ, R49.H1_H1 ;  /* 0x30000031ff2a7230 */ /* 0x000fe20000004100 */
[----:B------:R-:W-:Y:S01]  /*7020*/  ISETP.NE.AND P0, PT, R94, RZ, PT ;  /* 0x000000ff5e00720c */ /* 0x000fe20003f05270 */
[--C-:B------:R-:W-:Y:S01]  /*7030*/  HADD2.F32 R44, -RZ, R50.reuse.H1_H1 ;  /* 0x30000032ff2c7230 */ /* 0x100fe20000004100 */
[----:B------:R-:W-:Y:S01]  /*7040*/  MOV R63, UR46 ;  /* 0x0000002e003f7c02 */ /* 0x000fe20008000f00 */
[----:B--2---:R-:W-:Y:S01]  /*7050*/  HADD2.F32 R45, -RZ, R59.H0_H0 ;  /* 0x2000003bff2d7230 */ /* 0x004fe20000004100 */
[----:B------:R-:W-:Y:S03]  /*7060*/  BSSY.RECONVERGENT B0, `(.L_x_114) ;  /* 0x0000088000007945 */ /* 0x000fe60003800200 */
[----:B---3--:R-:W2:Y:S04]  /*7070*/  LDTM.16dp256bit.x8 R4, tmem[UR4+0x40] ;  /* 0x00004004000479ee */ /* 0x008ea800081a0000 */
[----:B------:R-:W-:Y:S02]  /*7080*/  @P6 LEA R63, R63, UR44, 0x3 ;  /* 0x0000002c3f3f6c11 */ /* 0x000fe4000f8e18ff */
[----:B-1----:R-:W-:Y:S02]  /*7090*/  @P6 SHF.L.U32 R108, R91, 0x1f, RZ ;  /* 0x0000001f5b6c6819 */ /* 0x002fe400000006ff */
[----:B------:R-:W-:Y:S02]  /*70a0*/  @P6 IADD3 R102, PT, PT, R63, 0x60, RZ ;  /* 0x000000603f666810 */ /* 0x000fe40007ffe0ff */
[----:B------:R-:W-:Y:S01]  /*70b0*/  LEA R63, R46, UR44, 0x3 ;  /* 0x0000002c2e3f7c11 */ /* 0x000fe2000f8e18ff */
[C---:B--2---:R-:W-:Y:S01]  /*70c0*/  FMUL R0, R38.reuse, R4 ;  /* 0x0000000426007220 */ /* 0x044fe20000400000 */
[C---:B------:R-:W-:Y:S01]  /*70d0*/  FMUL R2, R38.reuse, R5 ;  /* 0x0000000526027220 */ /* 0x040fe20000400000 */
[C---:B------:R-:W-:Y:S01]  /*70e0*/  FMUL R3, R38.reuse, R6 ;  /* 0x0000000626037220 */ /* 0x040fe20000400000 */
[C---:B------:R-:W-:Y:S01]  /*70f0*/  FMUL R7, R38.reuse, R7 ;  /* 0x0000000726077220 */ /* 0x040fe20000400000 */
[C---:B------:R-:W-:Y:S01]  /*7100*/  FFMA R0, R41.reuse, R40, R0 ;  /* 0x0000002829007223 */ /* 0x040fe20000000000 */
[----:B------:R-:W-:Y:S02]  /*7110*/  HADD2.F32 R40, -RZ, R49.H0_H0 ;  /* 0x20000031ff287230 */ /* 0x000fe40000004100 */
[C---:B------:R-:W-:Y:S01]  /*7120*/  FFMA R2, R41.reuse, R43, R2 ;  /* 0x0000002b29027223 */ /* 0x040fe20000000002 */
[C---:B------:R-:W-:Y:S01]  /*7130*/  FMUL R4, R38.reuse, R8 ;  /* 0x0000000826047220 */ /* 0x040fe20000400000 */
[--C-:B------:R-:W-:Y:S02]  /*7140*/  HADD2.F32 R43, -RZ, R51.reuse.H0_H0 ;  /* 0x20000033ff2b7230 */ /* 0x100fe40000004100 */
[----:B------:R-:W-:Y:S01]  /*7150*/  FMUL R5, R38, R9 ;  /* 0x0000000926057220 */ /* 0x000fe20000400000 */
[C---:B------:R-:W-:Y:S01]  /*7160*/  FFMA R3, R41.reuse, R40, R3 ;  /* 0x0000002829037223 */ /* 0x040fe20000000003 */
[----:B------:R-:W-:Y:S01]  /*7170*/  HADD2.F32 R40, -RZ, R50.H0_H0 ;  /* 0x20000032ff287230 */ /* 0x000fe20000004100 */
[----:B------:R-:W-:Y:S01]  /*7180*/  F2FP.F16.F32.PACK_AB R52, R2, R0 ;  /* 0x000000000234723e */ /* 0x000fe200000000ff */
[C---:B------:R-:W-:Y:S01]  /*7190*/  FFMA R7, R41.reuse, R42, R7 ;  /* 0x0000002a29077223 */ /* 0x040fe20000000007 */
[----:B------:R-:W-:Y:S02]  /*71a0*/  HADD2.F32 R42, -RZ, R51.H1_H1 ;  /* 0x30000033ff2a7230 */ /* 0x000fe40000004100 */
[C---:B------:R-:W-:Y:S01]  /*71b0*/  FMUL R6, R38.reuse, R10 ;  /* 0x0000000a26067220 */ /* 0x040fe20000400000 */
[C---:B------:R-:W-:Y:S01]  /*71c0*/  FFMA R4, R41.reuse, R40, R4 ;  /* 0x0000002829047223 */ /* 0x040fe20000000004 */
[----:B------:R-:W-:Y:S01]  /*71d0*/  FFMA R5, R41, R44, R5 ;  /* 0x0000002c29057223 */ /* 0x000fe20000000005 */
[----:B------:R-:W-:Y:S01]  /*71e0*/  F2FP.F16.F32.PACK_AB R53, R7, R3 ;  /* 0x000000030735723e */ /* 0x000fe200000000ff */
[----:B------:R-:W-:Y:S01]  /*71f0*/  FFMA R6, R41, R43, R6 ;  /* 0x0000002b29067223 */ /* 0x000fe20000000006 */
[C---:B------:R-:W-:Y:S01]  /*7200*/  FMUL R11, R38.reuse, R11 ;  /* 0x0000000b260b7220 */ /* 0x040fe20000400000 */
[--C-:B------:R-:W-:Y:S01]  /*7210*/  HADD2.F32 R40, -RZ, R56.reuse.H0_H0 ;  /* 0x20000038ff287230 */ /* 0x100fe20000004100 */
[----:B------:R-:W-:Y:S01]  /*7220*/  F2FP.F16.F32.PACK_AB R54, R5, R4 ;  /* 0x000000040536723e */ /* 0x000fe200000000ff */
[C---:B------:R-:W-:Y:S01]  /*7230*/  FMUL R8, R38.reuse, R12 ;  /* 0x0000000c26087220 */ /* 0x040fe20000400000 */
        /* <DEDUP_REMOVED lines=13> */
[--C-:B------:R-:W-:Y:S02]  /*7310*/  HADD2.F32 R43, -RZ, R58.reuse.H0_H0 ;  /* 0x2000003aff2b7230 */ /* 0x100fe40000004100 */
[----:B------:R-:W-:Y:S01]  /*7320*/  FFMA R15, R41, R40, R15 ;  /* 0x00000028290f7223 */ /* 0x000fe2000000000f */
[C---:B------:R-:W-:Y:S01]  /*7330*/  FMUL R12, R38.reuse, R16 ;  /* 0x00000010260c7220 */ /* 0x040fe20000400000 */
[----:B------:R-:W-:Y:S02]  /*7340*/  HADD2.F32 R42, -RZ, R58.H1_H1 ;  /* 0x3000003aff2a7230 */ /* 0x000fe40000004100 */
[C---:B------:R-:W-:Y:S01]  /*7350*/  FMUL R13, R38.reuse, R17 ;  /* 0x00000011260d7220 */ /* 0x040fe20000400000 */
[C---:B------:R-:W-:Y:S01]  /*7360*/  FMUL R14, R38.reuse, R18 ;  /* 0x00000012260e7220 */ /* 0x040fe20000400000 */
[----:B------:R-:W-:Y:S01]  /*7370*/  F2FP.F16.F32.PACK_AB R69, R15, R10 ;  /* 0x0000000a0f45723e */ /* 0x000fe200000000ff */
[C---:B------:R-:W-:Y:S01]  /*7380*/  FFMA R12, R41.reuse, R43, R12 ;  /* 0x0000002b290c7223 */ /* 0x040fe2000000000c */
[----:B------:R-:W-:Y:S02]  /*7390*/  HADD2.F32 R40, -RZ, R59.H1_H1 ;  /* 0x3000003bff287230 */ /* 0x000fe40000004100 */
[C---:B------:R-:W-:Y:S01]  /*73a0*/  FFMA R13, R41.reuse, R42, R13 ;  /* 0x0000002a290d7223 */ /* 0x040fe2000000000d */
[----:B------:R-:W-:Y:S01]  /*73b0*/  FFMA R14, R41, R45, R14 ;  /* 0x0000002d290e7223 */ /* 0x000fe2000000000e */
[C---:B------:R-:W-:Y:S01]  /*73c0*/  FMUL R19, R38.reuse, R19 ;  /* 0x0000001326137220 */ /* 0x040fe20000400000 */
[--C-:B------:R-:W-:Y:S02]  /*73d0*/  HADD2.F32 R43, -RZ, R64.reuse.H0_H0 ;  /* 0x20000040ff2b7230 */ /* 0x100fe40000004100 */
        /* <DEDUP_REMOVED lines=13> */
[--C-:B------:R-:W-:Y:S01]  /*74b0*/  HADD2.F32 R42, -RZ, R66.reuse.H0_H0 ;  /* 0x20000042ff2a7230 */ /* 0x100fe20000004100 */
[----:B------:R2:W-:Y:S01]  /*74c0*/  STSM.16.M88.4 [R96+0x2400], R68 ;  /* 0x0024004460007844 */ /* 0x0005e20000000200 */
[----:B-1----:R-:W-:Y:S01]  /*74d0*/  F2FP.F16.F32.PACK_AB R52, R17, R16 ;  /* 0x000000101134723e */ /* 0x002fe200000000ff */
[----:B------:R-:W-:Y:S01]  /*74e0*/  FFMA R23, R41, R40, R23 ;  /* 0x0000002829177223 */ /* 0x000fe20000000017 */
        /* <DEDUP_REMOVED lines=19> */
[C---:B------:R-:W-:Y:S01]  /*7620*/  FFMA R25, R41.reuse, R42, R25 ;  /* 0x0000002a29197223 */ /* 0x040fe20000000019 */
[----:B------:R-:W-:Y:S02]  /*7630*/  HADD2.F32 R40, -RZ, R73.H1_H1 ;  /* 0x30000049ff287230 */ /* 0x000fe40000004100 */
[C---:B------:R-:W-:Y:S01]  /*7640*/  FFMA R26, R41.reuse, R43, R26 ;  /* 0x0000002b291a7223 */ /* 0x040fe2000000001a */
[C---:B------:R-:W-:Y:S01]  /*7650*/  FMUL R31, R38.reuse, R31 ;  /* 0x0000001f261f7220 */ /* 0x040fe20000400000 */
[--C-:B------:R-:W-:Y:S02]  /*7660*/  HADD2.F32 R43, -RZ, R74.reuse.H0_H0 ;  /* 0x2000004aff2b7230 */ /* 0x100fe40000004100 */
[C---:B------:R-:W-:Y:S01]  /*7670*/  FMUL R28, R38.reuse, R32 ;  /* 0x00000020261c7220 */ /* 0x040fe20000400000 */
[----:B------:R-:W-:Y:S02]  /*7680*/  HADD2.F32 R42, -RZ, R74.H1_H1 ;  /* 0x3000004aff2a7230 */ /* 0x000fe40000004100 */
[C---:B------:R-:W-:Y:S01]  /*7690*/  FMUL R29, R38.reuse, R33 ;  /* 0x00000021261d7220 */ /* 0x040fe20000400000 */
[--C-:B------:R-:W-:Y:S02]  /*76a0*/  HADD2.F32 R45, -RZ, R75.reuse.H0_H0 ;  /* 0x2000004bff2d7230 */ /* 0x100fe40000004100 */
[C---:B------:R-:W-:Y:S01]  /*76b0*/  FMUL R30, R38.reuse, R34 ;  /* 0x00000022261e7220 */ /* 0x040fe20000400000 */
[----:B------:R-:W-:Y:S02]  /*76c0*/  HADD2.F32 R44, -RZ, R75.H1_H1 ;  /* 0x3000004bff2c7230 */ /* 0x000fe40000004100 */
[C---:B------:R-:W-:Y:S01]  /*76d0*/  FFMA R31, R41.reuse, R40, R31 ;  /* 0x00000028291f7223 */ /* 0x040fe2000000001f */
        /* <DEDUP_REMOVED lines=9> */
[----:B------:R2:W-:Y:S01]  /*7770*/  STSM.16.M88.4 [R99+0x2000], R52 ;  /* 0x0020003463007844 */ /* 0x0005e20000000200 */
[----:B------:R-:W-:Y:S02]  /*7780*/  F2FP.F16.F32.PACK_AB R106, R29, R28 ;  /* 0x0000001c1d6a723e */ /* 0x000fe400000000ff */
[----:B------:R-:W-:Y:S02]  /*7790*/  F2FP.F16.F32.PACK_AB R107, R35, R30 ;  /* 0x0000001e236b723e */ /* 0x000fe400000000ff */
[----:B----4-:R-:W-:Y:S03]  /*77a0*/  @P6 PRMT R102, R101, 0x654, R102 ;  /* 0x0000065465666816 */ /* 0x010fe60000000066 */
[----:B------:R2:W-:Y:S01]  /*77b0*/  STSM.16.M88.4 [R100+0x2000], R104 ;  /* 0x0020006864007844 */ /* 0x0005e20000000200 */
[----:B------:R-:W-:Y:S01]  /*77c0*/  @!PT LDS RZ, [RZ] ;  /* 0x00000000fffff984 */ /* 0x000fe20000000800 */
[----:B------:R-:W-:Y:S01]  /*77d0*/  @!PT LDS RZ, [RZ] ;  /* 0x00000000fffff984 */ /* 0x000fe20000000800 */
[----:B------:R-:W-:Y:S01]  /*77e0*/  @!PT LDS RZ, [RZ] ;  /* 0x00000000fffff984 */ /* 0x000fe20000000800 */
[----:B------:R-:W-:Y:S01]  /*77f0*/  @!PT LDS RZ, [RZ] ;  /* 0x00000000fffff984 */ /* 0x000fe20000000800 */
[----:B------:R1:W-:Y:S07]  /*7800*/  MEMBAR.ALL.CTA ;  /* 0x0000000000007992 */ /* 0x0003ee0000008000 */
[----:B-1----:R-:W1:Y:S02]  /*7810*/  FENCE.VIEW.ASYNC.S ;  /* 0x00000000000073c6 */ /* 0x002e640000000000 */
[----:B-1----:R-:W-:Y:S06]  /*7820*/  BAR.SYNC.DEFER_BLOCKING 0x1, 0x80 ;  /* 0x0042000000007b1d */ /* 0x002fec0000010000 */
[----:B------:R-:W-:Y:S05]  /*7830*/  @P0 BRA `(.L_x_115) ;  /* 0x0000000000280947 */ /* 0x000fea0003800000 */
[----:B------:R-:W1:Y:S01]  /*7840*/  LDCU.64 UR6, c[0x0][0x348] ;  /* 0x00006900ff0677ac */ /* 0x000e620008000a00 */
[----:B------:R-:W-:Y:S02]  /*7850*/  UIADD3 UR9, UPT, UPT, UR49, 0x40, URZ ;  /* 0x0000004031097890 */ /* 0x000fe4000fffe0ff */
[----:B------:R-:W-:Y:S01]  /*7860*/  UIADD3 UR8, UPT, UPT, UR44, 0x2400, URZ ;  /* 0x000024002c087890 */ /* 0x000fe2000fffe0ff */
[----:B------:R-:W-:Y:S01]  /*7870*/  UMOV UR10, UR50 ;  /* 0x00000032000a7c82 */ /* 0x000fe20008000000 */
[----:B------:R-:W-:Y:S01]  /*7880*/  UMOV UR11, UR36 ;  /* 0x00000024000b7c82 */ /* 0x000fe20008000000 */
[----:B-1----:R-:W-:Y:S04]  /*7890*/  UIADD3 UR4, UP0, UPT, UR6, 0x680, URZ ;  /* 0x0000068006047890 */ /* 0x002fe8000ff1e0ff */
[----:B------:R-:W-:Y:S09]  /*78a0*/  UIADD3.X UR5, UPT, UPT, URZ, UR7, URZ, UP0, !UPT ;  /* 0x00000007ff057290 */ /* 0x000ff200087fe4ff */
[----:B------:R1:W-:Y:S01]  /*78b0*/  UTMASTG.3D [UR8], [UR4] ;  /* 0x00000008040073b5 */ /* 0x0003e20008010000 */
[----:B------:R0:W-:Y:S01]  /*78c0*/  UTMACMDFLUSH ;  /* 0x00000000000079b7 */ /* 0x0001e20000000000 */
[----:B-1----:R-:W-:Y:S04]  /*78d0*/  DEPBAR.LE SB0, 0x1 ;  /* 0x000080400000791a */ /* 0x002fe80000000000 */
.L_x_115:
[----:B------:R-:W-:Y:S05]  /*78e0*/  BSYNC.RECONVERGENT B0 ;  /* 0x0000000000007941 */ /* 0x000fea0003800200 */
.L_x_114:
[----:B------:R-:W-:Y:S01]  /*78f0*/  BAR.SYNC.DEFER_BLOCKING 0x1, 0x80 ;  /* 0x0042000000007b1d */ /* 0x000fe20000010000 */
[----:B------:R-:W-:Y:S04]  /*7900*/  UIADD3 UR4, UPT, UPT, UR46, 0x1, URZ ;  /* 0x000000012e047890 */ /* 0x000fe8000fffe0ff */
[----:B------:R-:W-:Y:S04]  /*7910*/  UISETP.NE.AND UP0, UPT, UR4, 0x4, UPT ;  /* 0x000000040400788c */ /* 0x000fe8000bf05270 */
[----:B------:R-:W-:Y:S01]  /*7920*/  USEL UR45, UR4, URZ, UP0 ;  /* 0x000000ff042d7287 */ /* 0x000fe20008000000 */
[----:B------:R1:W-:Y:S01]  /*7930*/  @P6 SYNCS.ARRIVE.TRANS64.RED.A1T0 RZ, [R102+URZ], RZ ;  /* 0x000000ff66ff69a7 */ /* 0x0003e200081004ff */
[----:B------:R-:W-:Y:S01]  /*7940*/  BSSY B1, `(.L_x_116) ;  /* 0x0000018000017945 */ /* 0x000fe20003800000 */
[----:B------:R-:W3:Y:S02]  /*7950*/  @P6 SYNCS.PHASECHK.TRANS64.TRYWAIT P0, [R63+URZ+0x40], R108 ;  /* 0x0000406c3f0065a7 */ /* 0x000ee400080011ff */
[----:B---3--:R-:W-:Y:S01]  /*7960*/  @P6 SEL R60, RZ, 0x1, !P0 ;  /* 0x00000001ff3c6807 */ /* 0x008fe20004000000 */
[----:B-1----:R-:W-:Y:S06]  /*7970*/  @!P6 BRA `(.L_x_117) ;  /* 0x000000000050e947 */ /* 0x002fec0003800000 */
        /* <DEDUP_REMOVED lines=8> */
[----:B------:R-:W-:Y:S04]  /*7a00*/  SHF.L.U32 R4, R91, 0x1f, RZ ;  /* 0x0000001f5b047819 */ /* 0x000fe800000006ff */
[----:B------:R-:W1:Y:S02]  /*7a10*/  SYNCS.PHASECHK.TRANS64.TRYWAIT P0, [R63+URZ+0x40], R4 ;  /* 0x000040043f0075a7 */ /* 0x000e6400080011ff */
[----:B-1----:R-:W-:Y:S05]  /*7a20*/  @!P0 BRA `(.L_x_120) ;  /* 0x0000002400848947 */ /* 0x002fea0003800000 */
.L_x_119:
[----:B------:R-:W-:Y:S05]  /*7a30*/  BSYNC B0 ;  /* 0x0000000000007941 */ /* 0x000fea0003800000 */
.L_x_118:
[----:B------:R-:W-:Y:S02]  /*7a40*/  ISETP.NE.AND P0, PT, R61, RZ, PT ;  /* 0x000000ff3d00720c */ /* 0x000fe40003f05270 */
[----:B------:R-:W-:Y:S11]  /*7a50*/  IADD3 R46, PT, PT, R46, 0x1, RZ ;  /* 0x000000012e2e7810 */ /* 0x000ff60007ffe0ff */
[----:B-1----:R-:W-:Y:S01]  /*7a60*/  @P0 IMAD.IADD R4, R92, 0x1, R3 ;  /* 0x000000015c040824 */ /* 0x002fe200078e0203 */
[----:B------:R-:W-:Y:S05]  /*7a70*/  @P0 WARPSYNC.ALL ;  /* 0x0000000000000948 */ /* 0x000fea0003800000 */
[----:B------:R1:W3:Y:S04]  /*7a80*/  @P0 LDSM.16.M88.4 R48, [R2+UR44+0x400] ;  /* 0x0004002c0230083b */ /* 0x0002e80008000200 */
[----:B------:R1:W4:Y:S04]  /*7a90*/  @P0 LDSM.16.M88.4 R56, [R0+0x400] ;  /* 0x000400000038083b */ /* 0x0003280000000200 */
[----:B------:R1:W1:Y:S04]  /*7aa0*/  @P0 LDSM.16.M88.4 R64, [R3+0x400] ;  /* 0x000400000340083b */ /* 0x0002680000000200 */
[----:B------:R1:W1:Y:S02]  /*7ab0*/  @P0 LDSM.16.M88.4 R72, [R4+0x400] ;  /* 0x000400000448083b */ /* 0x0002640000000200 */
.L_x_117:
[----:B------:R-:W-:Y:S05]  /*7ac0*/  BSYNC B1 ;  /* 0x0000000000017941 */ /* 0x000fea0003800000 */
.L_x_116:
[----:B-1----:R-:W-:Y:S05]  /*7ad0*/  VIADD R3, R39, 0x80 ;  /* 0x0000008027037836 */ /* 0x002fea0000000000 */
[----:B------:R-:W-:Y:S04]  /*7ae0*/  SHF.R.U32.HI R3, RZ, 0x15, R3 ;  /* 0x00000015ff037819 */ /* 0x000fe80000011603 */
[----:B------:R-:W-:Y:S11]  /*7af0*/  LOP3.LUT P0, RZ, R3, 0x3, R82, 0x48, !PT ;  /* 0x0000000303ff7812 */ /* 0x000ff60007804852 */
[----:B------:R-:W-:Y:S02]  /*7b00*/  @!UPT UIADD3 URZ, UPT, UPT, URZ, URZ, URZ ;  /* 0x000000fffffff290 */ /* 0x000fe4000fffe0ff */
[----:B------:R-:W-:Y:S05]  /*7b10*/  @!P0 BRA `(.L_x_121) ;  /* 0x0000000000408947 */ /* 0x000fea0003800000 */
[----:B------:R-:W1:Y:S01]  /*7b20*/  LDCU.64 UR8, c[0x4][0x70] ;  /* 0x01000e00ff0877ac */ /* 0x000e620008000a00 */
[----:B------:R-:W-:Y:S01]  /*7b30*/  MOV R3, 0x0 ;  /* 0x0000000000037802 */ /* 0x000fe20000000f00 */
[----:B------:R-:W-:Y:S02]  /*7b40*/  HFMA2 R12, -RZ, RZ, 0, 5.9604644775390625e-08 ;  /* 0x00000001ff0c7431 */ /* 0x000fe400000001ff */
[----:B------:R-:W-:Y:S02]  /*7b50*/  IMAD.MOV.U32 R8, RZ, RZ, 0x192 ;  /* 0x00000192ff087424 */ /* 0x000fe400078e00ff */
[----:B------:R-:W-:Y:S01]  /*7b60*/  IMAD.MOV.U32 R13, RZ, RZ, RZ ;  /* 0x000000ffff0d7224 */ /* 0x000fe200078e00ff */
[----:B------:R-:W5:Y:S01]  /*7b70*/  LDCU.64 UR6, c[0x4][0x78] ;  /* 0x01000f00ff0677ac */ /* 0x000f620008000a00 */
[----:B------:R-:W2:Y:S01]  /*7b80*/  LDC.64 R2, c[0x4][R3] ;  /* 0x0100000003027b82 */ /* 0x000ea20000000a00 */
[----:B------:R-:W3:Y:S01]  /*7b90*/  LDCU.64 UR4, c[0x4][0x10] ;  /* 0x01000200ff0477ac */ /* 0x000ee20008000a00 */
[----:B-1----:R-:W-:Y:S01]  /*7ba0*/  MOV R5, UR9 ;  /* 0x0000000900057c02 */ /* 0x002fe20008000f00 */
[----:B------:R-:W-:Y:S01]  /*7bb0*/  IMAD.U32 R4, RZ, RZ, UR8 ;  /* 0x00000008ff047e24 */ /* 0x000fe2000f8e00ff */
[----:B-----5:R-:W-:Y:S01]  /*7bc0*/  MOV R7, UR7 ;  /* 0x0000000700077c02 */ /* 0x020fe20008000f00 */
[----:B------:R-:W-:Y:S01]  /*7bd0*/  IMAD.U32 R6, RZ, RZ, UR6 ;  /* 0x00000006ff067e24 */ /* 0x000fe2000f8e00ff */
[----:B---3--:R-:W-:Y:S01]  /*7be0*/  MOV R11, UR5 ;  /* 0x00000005000b7c02 */ /* 0x008fe20008000f00 */
[----:B------:R-:W-:Y:S02]  /*7bf0*/  IMAD.U32 R10, RZ, RZ, UR4 ;  /* 0x00000004ff0a7e24 */ /* 0x000fe4000f8e00ff */
[----:B------:R-:W-:Y:S07]  /*7c00*/  LEPC R20, `(.L_x_121) ;  /* 0x000000001014794e */ /* 0x000fee0000000000 */
[----:B--2-4-:R-:W-:Y:S05]  /*7c10*/  CALL.ABS.NOINC R2 ;  /* 0x0000000002007343 */ /* 0x014fea0003c00000 */
.L_x_121:
[----:B------:R-:W-:Y:S05]  /*7c20*/  WARPSYNC.ALL ;  /* 0x0000000000007948 */ /* 0x000fea0003800000 */
[----:B------:R-:W-:Y:S01]  /*7c30*/  R2UR UR4, R39 ;  /* 0x00000000270472ca */ /* 0x000fe200000e0000 */
[--C-:B---3--:R-:W-:Y:S01]  /*7c40*/  HADD2.F32 R40, -RZ, R48.reuse.H0_H0 ;  /* 0x20000030ff287230 */ /* 0x108fe20000004100 */
[----:B------:R-:W-:Y:S01]  /*7c50*/  ISETP.NE.AND P6, PT, R95, RZ, PT ;  /* 0x000000ff5f00720c */ /* 0x000fe20003fc5270 */
[----:B------:R-:W-:Y:S01]  /*7c60*/  HADD2.F32 R43, -RZ, R48.H1_H1 ;  /* 0x30000030ff2b7230 */ /* 0x000fe20000004100 */
[----:B------:R-:W-:Y:S01]  /*7c70*/  ISETP.NE.AND P0, PT, R94, RZ, PT ;  /* 0x000000ff5e00720c */ /* 0x000fe20003f05270 */
[----:B------:R-:W-:Y:S01]  /*7c80*/  HADD2.F32 R42, -RZ, R49.H0_H0 ;  /* 0x20000031ff2a7230 */ /* 0x000fe20000004100 */
[----:B------:R-:W-:Y:S01]  /*7c90*/  MOV R63, UR45 ;  /* 0x0000002d003f7c02 */ /* 0x000fe20008000f00 */
[--C-:B------:R-:W-:Y:S01]  /*7ca0*/  HADD2.F32 R45, -RZ, R51.reuse.H0_H0 ;  /* 0x20000033ff2d7230 */ /* 0x100fe20000004100 */
[----:B------:R-:W-:Y:S01]  /*7cb0*/  BSSY.RECONVERGENT B0, `(.L_x_122) ;  /* 0x0000089000007945 */ /* 0x000fe20003800200 */
[----:B------:R-:W-:Y:S01]  /*7cc0*/  HADD2.F32 R44, -RZ, R51.H1_H1 ;  /* 0x30000033ff2c7230 */ /* 0x000fe20000004100 */
[----:B------:R-:W-:Y:S03]  /*7cd0*/  LEA R108, R46, UR44, 0x3 ;  /* 0x0000002c2e6c7c11 */ /* 0x000fe6000f8e18ff */
[----:B------:R-:W1:Y:S02]  /*7ce0*/  LDTM.16dp256bit.x8 R4, tmem[UR4+0x80] ;  /* 0x00008004000479ee */ /* 0x000e6400081a0000 */
[----:B------:R-:W-:Y:S04]  /*7cf0*/  @P6 LEA R63, R63, UR44, 0x3 ;  /* 0x0000002c3f3f6c11 */ /* 0x000fe8000f8e18ff */
[----:B------:R-:W-:Y:S02]  /*7d00*/  @P6 IADD3 R102, PT, PT, R63, 0x60, RZ ;  /* 0x000000603f666810 */ /* 0x000fe40007ffe0ff */
[----:B------:R-:W-:Y:S02]  /*7d10*/  @P6 SHF.L.U32 R63, R91, 0x1f, RZ ;  /* 0x0000001f5b3f6819 */ /* 0x000fe400000006ff */
[----:B------:R-:W-:Y:S01]  /*7d20*/  @P6 PRMT R102, R101, 0x654, R102 ;  /* 0x0000065465666816 */ /* 0x000fe20000000066 */
[C---:B-1----:R-:W-:Y:S01]  /*7d30*/  FMUL R0, R38.reuse, R4 ;  /* 0x0000000426007220 */ /* 0x042fe20000400000 */
[C---:B------:R-:W-:Y:S01]  /*7d40*/  FMUL R2, R38.reuse, R5 ;  /* 0x0000000526027220 */ /* 0x040fe20000400000 */
[C---:B------:R-:W-:Y:S01]  /*7d50*/  FMUL R3, R38.reuse, R6 ;  /* 0x0000000626037220 */ /* 0x040fe20000400000 */
        /* <DEDUP_REMOVED lines=8> */
[----:B--2---:R-:W-:Y:S01]  /*7de0*/  F2FP.F16.F32.PACK_AB R68, R2, R0 ;  /* 0x000000000244723e */ /* 0x004fe200000000ff */
[C---:B------:R-:W-:Y:S01]  /*7df0*/  FFMA R7, R41.reuse, R40, R7 ;  /* 0x0000002829077223 */ /* 0x040fe20000000007 */
[----:B------:R-:W-:Y:S01]  /*7e00*/  FFMA R4, R41, R43, R4 ;  /* 0x0000002b29047223 */ /* 0x000fe20000000004 */
[C---:B------:R-:W-:Y:S01]  /*7e10*/  FMUL R5, R38.reuse, R9 ;  /* 0x0000000926057220 */ /* 0x040fe20000400000 */
[C---:B------:R-:W-:Y:S01]  /*7e20*/  FMUL R6, R38.reuse, R10 ;  /* 0x0000000a26067220 */ /* 0x040fe20000400000 */
[C---:B------:R-:W-:Y:S01]  /*7e30*/  FMUL R11, R38.reuse, R11 ;  /* 0x0000000b260b7220 */ /* 0x040fe20000400000 */
[--C-:B----4-:R-:W-:Y:S01]  /*7e40*/  HADD2.F32 R40, -RZ, R56.reuse.H0_H0 ;  /* 0x20000038ff287230 */ /* 0x110fe20000004100 */
[----:B------:R-:W-:Y:S01]  /*7e50*/  F2FP.F16.F32.PACK_AB R69, R7, R3 ;  /* 0x000000030745723e */ /* 0x000fe200000000ff */
[C---:B------:R-:W-:Y:S01]  /*7e60*/  FFMA R5, R41.reuse, R42, R5 ;  /* 0x0000002a29057223 */ /* 0x040fe20000000005 */
[C---:B------:R-:W-:Y:S01]  /*7e70*/  FFMA R6, R41.reuse, R45, R6 ;  /* 0x0000002d29067223 */ /* 0x040fe20000000006 */
[----:B------:R-:W-:Y:S01]  /*7e80*/  FFMA R11, R41, R44, R11 ;  /* 0x0000002c290b7223 */ /* 0x000fe2000000000b */
[C---:B------:R-:W-:Y:S01]  /*7e90*/  FMUL R8, R38.reuse, R12 ;  /* 0x0000000c26087220 */ /* 0x040fe20000400000 */
[----:B------:R-:W-:Y:S01]  /*7ea0*/  HADD2.F32 R42, -RZ, R56.H1_H1 ;  /* 0x30000038ff2a7230 */ /* 0x000fe20000004100 */
[----:B------:R-:W-:Y:S01]  /*7eb0*/  F2FP.F16.F32.PACK_AB R70, R5, R4 ;  /* 0x000000040546723e */ /* 0x000fe200000000ff */
[C---:B------:R-:W-:Y:S01]  /*7ec0*/  FMUL R9, R38.reuse, R13 ;  /* 0x0000000d26097220 */ /* 0x040fe20000400000 */
[----:B------:R-:W-:Y:S01]  /*7ed0*/  F2FP.F16.F32.PACK_AB R71, R11, R6 ;  /* 0x000000060b47723e */ /* 0x000fe200000000ff */
[C---:B------:R-:W-:Y:S01]  /*7ee0*/  FFMA R8, R41.reuse, R40, R8 ;  /* 0x0000002829087223 */ /* 0x040fe20000000008 */
[--C-:B------:R-:W-:Y:S02]  /*7ef0*/  HADD2.F32 R43, -RZ, R57.reuse.H0_H0 ;  /* 0x20000039ff2b7230 */ /* 0x100fe40000004100 */
[----:B------:R-:W-:Y:S01]  /*7f00*/  FFMA R9, R41, R42, R9 ;  /* 0x0000002a29097223 */ /* 0x000fe20000000009 */
[C---:B------:R-:W-:Y:S01]  /*7f10*/  FMUL R10, R38.reuse, R14 ;  /* 0x0000000e260a7220 */ /* 0x040fe20000400000 */
[----:B------:R-:W-:Y:S01]  /*7f20*/  HADD2.F32 R40, -RZ, R57.H1_H1 ;  /* 0x30000039ff287230 */ /* 0x000fe20000004100 */
[----:B------:R1:W-:Y:S01]  /*7f30*/  STSM.16.M88.4 [R97+0x4400], R68 ;  /* 0x0044004461007844 */ /* 0x0003e20000000200 */
[C---:B------:R-:W-:Y:S01]  /*7f40*/  FMUL R15, R38.reuse, R15 ;  /* 0x0000000f260f7220 */ /* 0x040fe20000400000 */
[----:B------:R-:W-:Y:S01]  /*7f50*/  F2FP.F16.F32.PACK_AB R52, R9, R8 ;  /* 0x000000080934723e */ /* 0x000fe200000000ff */
[C---:B------:R-:W-:Y:S01]  /*7f60*/  FFMA R10, R41.reuse, R43, R10 ;  /* 0x0000002b290a7223 */ /* 0x040fe2000000000a */
[--C-:B------:R-:W-:Y:S02]  /*7f70*/  HADD2.F32 R42, -RZ, R58.reuse.H0_H0 ;  /* 0x2000003aff2a7230 */ /* 0x100fe40000004100 */
        /* <DEDUP_REMOVED lines=26> */
[----:B-1----:R-:W-:Y:S01]  /*8120*/  F2FP.F16.F32.PACK_AB R68, R17, R16 ;  /* 0x000000101144723e */ /* 0x002fe200000000ff */
        /* <DEDUP_REMOVED lines=45> */
[----:B------:R-:W-:Y:S05]  /*8400*/  F2FP.F16.F32.PACK_AB R107, R35, R30 ;  /* 0x0000001e236b723e */ /* 0x000fea00000000ff */
        /* <DEDUP_REMOVED lines=19> */
.L_x_123:
[----:B------:R-:W-:Y:S05]  /*8540*/  BSYNC.RECONVERGENT B0 ;  /* 0x0000000000007941 */ /* 0x000fea0003800200 */
.L_x_122:
        /* <DEDUP_REMOVED lines=20> */
.L_x_127:
[----:B------:R-:W-:Y:S05]  /*8690*/  BSYNC B0 ;  /* 0x0000000000007941 */ /* 0x000fea0003800000 */
.L_x_126:
[----:B------:R-:W-:Y:S11]  /*86a0*/  ISETP.NE.AND P0, PT, R61, RZ, PT ;  /* 0x000000ff3d00720c */ /* 0x000ff60003f05270 */
[----:B------:R-:W-:Y:S02]  /*86b0*/  @!UPT UIADD3 URZ, UPT, UPT, URZ, URZ, URZ ;  /* 0x000000fffffff290 */ /* 0x000fe4000fffe0ff */
[----:B------:R-:W-:Y:S01]  /*86c0*/  @P0 IADD3 R2, PT, PT, R92, R5, RZ ;  /* 0x000000055c020210 */ /* 0x000fe20007ffe0ff */
[----:B------:R-:W-:Y:S05]  /*86d0*/  @P0 WARPSYNC.ALL ;  /* 0x0000000000000948 */ /* 0x000fea0003800000 */
[----:B------:R3:W4:Y:S04]  /*86e0*/  @P0 LDSM.16.M88.4 R48, [R46+UR44+0x400] ;  /* 0x0004002c2e30083b */ /* 0x0007280008000200 */
[----:B------:R3:W1:Y:S04]  /*86f0*/  @P0 LDSM.16.M88.4 R56, [R0+0x400] ;  /* 0x000400000038083b */ /* 0x0006680000000200 */
[----:B------:R3:W1:Y:S04]  /*8700*/  @P0 LDSM.16.M88.4 R64, [R5+0x400] ;  /* 0x000400000540083b */ /* 0x0006680000000200 */
[----:B------:R3:W1:Y:S02]  /*8710*/  @P0 LDSM.16.M88.4 R72, [R2+0x400] ;  /* 0x000400000248083b */ /* 0x0006640000000200 */
.L_x_125:
[----:B------:R-:W-:Y:S05]  /*8720*/  BSYNC B1 ;  /* 0x0000000000017941 */ /* 0x000fea0003800000 */
.L_x_124:
        /* <DEDUP_REMOVED lines=11> */
[----:B---3--:R-:W3:Y:S01]  /*87e0*/  LDC.64 R2, c[0x4][R3] ;  /* 0x0100000003027b82 */ /* 0x008ee20000000a00 */
[----:B------:R-:W2:Y:S01]  /*87f0*/  LDCU.64 UR4, c[0x4][0x10] ;  /* 0x01000200ff0477ac */ /* 0x000ea20008000a00 */
[----:B-1----:R-:W-:Y:S01]  /*8800*/  MOV R5, UR9 ;  /* 0x0000000900057c02 */ /* 0x002fe20008000f00 */
[----:B------:R-:W-:Y:S01]  /*8810*/  IMAD.U32 R4, RZ, RZ, UR8 ;  /* 0x00000008ff047e24 */ /* 0x000fe2000f8e00ff */
[----:B-----5:R-:W-:Y:S01]  /*8820*/  MOV R7, UR7 ;  /* 0x0000000700077c02 */ /* 0x020fe20008000f00 */
[----:B------:R-:W-:Y:S01]  /*8830*/  IMAD.U32 R6, RZ, RZ, UR6 ;  /* 0x00000006ff067e24 */ /* 0x000fe2000f8e00ff */
[----:B--2---:R-:W-:Y:S01]  /*8840*/  MOV R11, UR5 ;  /* 0x00000005000b7c02 */ /* 0x004fe20008000f00 */
[----:B------:R-:W-:Y:S02]  /*8850*/  IMAD.U32 R10, RZ, RZ, UR4 ;  /* 0x00000004ff0a7e24 */ /* 0x000fe4000f8e00ff */
[----:B------:R-:W-:Y:S07]  /*8860*/  LEPC R20, `(.L_x_129) ;  /* 0x000000001014794e */ /* 0x000fee0000000000 */
[----:B---34-:R-:W-:Y:S05]  /*8870*/  CALL.ABS.NOINC R2 ;  /* 0x0000000002007343 */ /* 0x018fea0003c00000 */
.L_x_129:
[----:B------:R-:W-:Y:S01]  /*8880*/  ISETP.NE.AND P0, PT, R94, RZ, PT ;  /* 0x000000ff5e00720c */ /* 0x000fe20003f05270 */
[----:B------:R-:W-:Y:S05]  /*8890*/  WARPSYNC.ALL ;  /* 0x0000000000007948 */ /* 0x000fea0003800000 */
[----:B------:R-:W-:Y:S01]  /*88a0*/  R2UR UR4, R39 ;  /* 0x00000000270472ca */ /* 0x000fe200000e0000 */
[--C-:B----4-:R-:W-:Y:S01]  /*88b0*/  HADD2.F32 R40, -RZ, R48.reuse.H0_H0 ;  /* 0x20000030ff287230 */ /* 0x110fe20000004100 */
[----:B------:R-:W1:Y:S01]  /*88c0*/  S2UR UR6, SR_CgaCtaId ;  /* 0x00000000000679c3 */ /* 0x000e620000008800 */
[----:B------:R-:W-:Y:S01]  /*88d0*/  HADD2.F32 R42, -RZ, R48.H1_H1 ;  /* 0x30000030ff2a7230 */ /* 0x000fe20000004100 */
[----:B------:R-:W-:Y:S01]  /*88e0*/  R2UR UR5, R98 ;  /* 0x00000000620572ca */ /* 0x000fe200000e0000 */
[--C-:B------:R-:W-:Y:S01]  /*88f0*/  HADD2.F32 R43, -RZ, R49.reuse.H0_H0 ;  /* 0x20000031ff2b7230 */ /* 0x100fe20000004100 */
[----:B------:R-:W-:Y:S01]  /*8900*/  BSSY.RECONVERGENT B0, `(.L_x_130) ;  /* 0x0000089000007945 */ /* 0x000fe20003800200 */
[----:B------:R-:W-:Y:S02]  /*8910*/  HADD2.F32 R44, -RZ, R49.H1_H1 ;  /* 0x30000031ff2c7230 */ /* 0x000fe40000004100 */
[--C-:B------:R-:W-:Y:S02]  /*8920*/  HADD2.F32 R45, -RZ, R50.reuse.H0_H0 ;  /* 0x20000032ff2d7230 */ /* 0x100fe40000004100 */
[----:B---3--:R-:W-:Y:S02]  /*8930*/  HADD2.F32 R46, -RZ, R50.H1_H1 ;  /* 0x30000032ff2e7230 */ /* 0x008fe40000004100 */
[----:B------:R-:W3:Y:S01]  /*8940*/  LDTM.16dp256bit.x8 R4, tmem[UR4+0xc0] ;  /* 0x0000c004000479ee */ /* 0x000ee200081a0000 */
[----:B------:R-:W-:Y:S01]  /*8950*/  NOP ;  /* 0x0000000000007918 */ /* 0x000fe20000000000 */
[--C-:B------:R-:W-:Y:S02]  /*8960*/  HADD2.F32 R47, -RZ, R51.reuse.H0_H0 ;  /* 0x20000033ff2f7230 */ /* 0x100fe40000004100 */
[----:B------:R-:W-:Y:S01]  /*8970*/  UIADD3 UR4, UPT, UPT, UR5, 0xd0, URZ ;  /* 0x000000d005047890 */ /* 0x000fe2000fffe0ff */
[----:B------:R-:W-:Y:S02]  /*8980*/  HADD2.F32 R49, -RZ, R51.H1_H1 ;  /* 0x30000033ff317230 */ /* 0x000fe40000004100 */
[--C-:B------:R-:W-:Y:S02]  /*8990*/  HADD2.F32 R48, -RZ, R56.reuse.H0_H0 ;  /* 0x20000038ff307230 */ /* 0x100fe40000004100 */
[----:B------:R-:W-:Y:S02]  /*89a0*/  HADD2.F32 R51, -RZ, R56.H1_H1 ;  /* 0x30000038ff337230 */ /* 0x000fe40000004100 */
[--C-:B------:R-:W-:Y:S02]  /*89b0*/  HADD2.F32 R50, -RZ, R57.reuse.H0_H0 ;  /* 0x20000039ff327230 */ /* 0x100fe40000004100 */
[----:B--2---:R-:W-:Y:S02]  /*89c0*/  HADD2.F32 R52, -RZ, R57.H1_H1 ;  /* 0x30000039ff347230 */ /* 0x004fe40000004100 */
[--C-:B------:R-:W-:Y:S02]  /*89d0*/  HADD2.F32 R53, -RZ, R58.reuse.H0_H0 ;  /* 0x2000003aff357230 */ /* 0x100fe40000004100 */
[----:B------:R-:W-:Y:S02]  /*89e0*/  HADD2.F32 R54, -RZ, R58.H1_H1 ;  /* 0x3000003aff367230 */ /* 0x000fe40000004100 */
[--C-:B------:R-:W-:Y:S02]  /*89f0*/  HADD2.F32 R55, -RZ, R59.reuse.H0_H0 ;  /* 0x2000003bff377230 */ /* 0x100fe40000004100 */
[----:B------:R-:W-:Y:S02]  /*8a00*/  HADD2.F32 R56, -RZ, R59.H1_H1 ;  /* 0x3000003bff387230 */ /* 0x000fe40000004100 */
[--C-:B------:R-:W-:Y:S01]  /*8a10*/  HADD2.F32 R57, -RZ, R64.reuse.H0_H0 ;  /* 0x20000040ff397230 */ /* 0x100fe20000004100 */
[----:B-1----:R-:W-:Y:S01]  /*8a20*/  UPRMT UR4, UR6, 0x654, UR4 ;  /* 0x0000065406047896 */ /* 0x002fe20008000004 */
[C---:B---3--:R-:W-:Y:S01]  /*8a30*/  FMUL R4, R38.reuse, R4 ;  /* 0x0000000426047220 */ /* 0x048fe20000400000 */
[C---:B------:R-:W-:Y:S01]  /*8a40*/  FMUL R5, R38.reuse, R5 ;  /* 0x0000000526057220 */ /* 0x040fe20000400000 */
[C---:B------:R-:W-:Y:S01]  /*8a50*/  FMUL R6, R38.reuse, R6 ;  /* 0x0000000626067220 */ /* 0x040fe20000400000 */
[C---:B------:R-:W-:Y:S01]  /*8a60*/  FMUL R7, R38.reuse, R7 ;  /* 0x0000000726077220 */ /* 0x040fe20000400000 */
[C---:B------:R-:W-:Y:S01]  /*8a70*/  FFMA R4, R41.reuse, R40, R4 ;  /* 0x0000002829047223 */ /* 0x040fe20000000004 */
[C---:B------:R-:W-:Y:S01]  /*8a80*/  FFMA R5, R41.reuse, R42, R5 ;  /* 0x0000002a29057223 */ /* 0x040fe20000000005 */
[C---:B------:R-:W-:Y:S01]  /*8a90*/  FFMA R6, R41.reuse, R43, R6 ;  /* 0x0000002b29067223 */ /* 0x040fe20000000006 */
[----:B------:R-:W-:Y:S01]  /*8aa0*/  FFMA R7, R41, R44, R7 ;  /* 0x0000002c29077223 */ /* 0x000fe20000000007 */
[----:B------:R-:W-:Y:S01]  /*8ab0*/  SYNCS.ARRIVE.TRANS64.RED.A1T0 RZ, [UR4], RZ ;  /* 0x000000ffffff79a7 */ /* 0x000fe20008100404 */
[C---:B------:R-:W-:Y:S01]  /*8ac0*/  FMUL R8, R38.reuse, R8 ;  /* 0x0000000826087220 */ /* 0x040fe20000400000 */
[----:B------:R-:W-:Y:S01]  /*8ad0*/  F2FP.F16.F32.PACK_AB R104, R5, R4 ;  /* 0x000000040568723e */ /* 0x000fe200000000ff */
[C---:B------:R-:W-:Y:S01]  /*8ae0*/  FMUL R9, R38.reuse, R9 ;  /* 0x0000000926097220 */ /* 0x040fe20000400000 */
[----:B------:R-:W-:Y:S01]  /*8af0*/  F2FP.F16.F32.PACK_AB R105, R7, R6 ;  /* 0x000000060769723e */ /* 0x000fe200000000ff */
[C---:B------:R-:W-:Y:S01]  /*8b00*/  FFMA R8, R41.reuse, R45, R8 ;  /* 0x0000002d29087223 */ /* 0x040fe20000000008 */
[C---:B------:R-:W-:Y:S01]  /*8b10*/  FMUL R0, R38.reuse, R10 ;  /* 0x0000000a26007220 */ /* 0x040fe20000400000 */
[C---:B------:R-:W-:Y:S01]  /*8b20*/  FFMA R9, R41.reuse, R46, R9 ;  /* 0x0000002e29097223 */ /* 0x040fe20000000009 */
[C---:B------:R-:W-:Y:S01]  /*8b30*/  FMUL R2, R38.reuse, R11 ;  /* 0x0000000b26027220 */ /* 0x040fe20000400000 */
[C---:B------:R-:W-:Y:S01]  /*8b40*/  FMUL R3, R38.reuse, R12 ;  /* 0x0000000c26037220 */ /* 0x040fe20000400000 */
[----:B------:R-:W-:Y:S01]  /*8b50*/  FFMA R0, R41, R47, R0 ;  /* 0x0000002f29007223 */ /* 0x000fe20000000000 */
[C---:B------:R-:W-:Y:S01]  /*8b60*/  FMUL R10, R38.reuse, R13 ;  /* 0x0000000d260a7220 */ /* 0x040fe20000400000 */
[----:B------:R-:W-:Y:S01]  /*8b70*/  F2FP.F16.F32.PACK_AB R106, R9, R8 ;  /* 0x00000008096a723e */ /* 0x000fe200000000ff */
[C---:B------:R-:W-:Y:S01]  /*8b80*/  FFMA R2, R41.reuse, R49, R2 ;  /* 0x0000003129027223 */ /* 0x040fe20000000002 */
[C---:B------:R-:W-:Y:S01]  /*8b90*/  FFMA R3, R41.reuse, R48, R3 ;  /* 0x0000003029037223 */ /* 0x040fe20000000003 */
[C---:B------:R-:W-:Y:S01]  /*8ba0*/  FFMA R10, R41.reuse, R51, R10 ;  /* 0x00000033290a7223 */ /* 0x040fe2000000000a */
[C---:B------:R-:W-:Y:S01]  /*8bb0*/  FMUL R11, R38.reuse, R14 ;  /* 0x0000000e260b7220 */ /* 0x040fe20000400000 */
[----:B------:R-:W-:Y:S01]  /*8bc0*/  FMUL R15, R38, R15 ;  /* 0x0000000f260f7220 */ /* 0x000fe20000400000 */
[----:B------:R-:W-:Y:S01]  /*8bd0*/  F2FP.F16.F32.PACK_AB R107, R2, R0 ;  /* 0x00000000026b723e */ /* 0x000fe200000000ff */
[----:B------:R-:W-:Y:S01]  /*8be0*/  FMUL R12, R38, R16 ;  /* 0x00000010260c7220 */ /* 0x000fe20000400000 */
[----:B------:R-:W-:Y:S01]  /*8bf0*/  F2FP.F16.F32.PACK_AB R108, R10, R3 ;  /* 0x000000030a6c723e */ /* 0x000fe200000000ff */
[C---:B------:R-:W-:Y:S01]  /*8c00*/  FFMA R11, R41.reuse, R50, R11 ;  /* 0x00000032290b7223 */ /* 0x040fe2000000000b */
[C---:B------:R-:W-:Y:S01]  /*8c10*/  FFMA R15, R41.reuse, R52, R15 ;  /* 0x00000034290f7223 */ /* 0x040fe2000000000f */
[----:B------:R1:W-:Y:S01]  /*8c20*/  STSM.16.M88.4 [R97+0x6400], R104 ;  /* 0x0064006861007844 */ /* 0x0003e20000000200 */
[----:B------:R-:W-:Y:S01]  /*8c30*/  FFMA R12, R41, R53, R12 ;  /* 0x00000035290c7223 */ /* 0x000fe2000000000c */
[C---:B------:R-:W-:Y:S01]  /*8c40*/  FMUL R13, R38.reuse, R17 ;  /* 0x00000011260d7220 */ /* 0x040fe20000400000 */
[C---:B------:R-:W-:Y:S01]  /*8c50*/  FMUL R14, R38.reuse, R18 ;  /* 0x00000012260e7220 */ /* 0x040fe20000400000 */
[----:B------:R-:W-:Y:S01]  /*8c60*/  F2FP.F16.F32.PACK_AB R109, R15, R11 ;  /* 0x0000000b0f6d723e */ /* 0x000fe200000000ff */
[C---:B------:R-:W-:Y:S01]  /*8c70*/  FMUL R19, R38.reuse, R19 ;  /* 0x0000001326137220 */ /* 0x040fe20000400000 */
[C---:B------:R-:W-:Y:S01]  /*8c80*/  FFMA R13, R41.reuse, R54, R13 ;  /* 0x00000036290d7223 */ /* 0x040fe2000000000d */
[C---:B------:R-:W-:Y:S01]  /*8c90*/  FFMA R14, R41.reuse, R55, R14 ;  /* 0x00000037290e7223 */ /* 0x040fe2000000000e */
[----:B------:R-:W-:Y:S02]  /*8ca0*/  HADD2.F32 R58, -RZ, R64.H1_H1 ;  /* 0x30000040ff3a7230 */ /* 0x000fe40000004100 */
[----:B------:R-:W-:Y:S01]  /*8cb0*/  FFMA R19, R41, R56, R19 ;  /* 0x0000003829137223 */ /* 0x000fe20000000013 */
[C---:B------:R-:W-:Y:S01]  /*8cc0*/  FMUL R16, R38.reuse, R20 ;  /* 0x0000001426107220 */ /* 0x040fe20000400000 */
[----:B------:R-:W-:Y:S01]  /*8cd0*/  F2FP.F16.F32.PACK_AB R110, R13, R12 ;  /* 0x0000000c0d6e723e */ /* 0x000fe200000000ff */
[--C-:B------:R-:W-:Y:S02]  /*8ce0*/  HADD2.F32 R59, -RZ, R65.reuse.H0_H0 ;  /* 0x20000041ff3b7230 */ /* 0x100fe40000004100 */
[C---:B------:R-:W-:Y:S01]  /*8cf0*/  FMUL R17, R38.reuse, R21 ;  /* 0x0000001526117220 */ /* 0x040fe20000400000 */
[----:B------:R-:W-:Y:S01]  /*8d00*/  F2FP.F16.F32.PACK_AB R111, R19, R14 ;  /* 0x0000000e136f723e */ /* 0x000fe200000000ff */
[C---:B------:R-:W-:Y:S01]  /*8d10*/  FFMA R16, R41.reuse, R57, R16 ;  /* 0x0000003929107223 */ /* 0x040fe20000000010 */
[----:B------:R-:W-:Y:S02]  /*8d20*/  HADD2.F32 R60, -RZ, R65.H1_H1 ;  /* 0x30000041ff3c7230 */ /* 0x000fe40000004100 */
[----:B------:R-:W-:Y:S01]  /*8d30*/  FFMA R17, R41, R58, R17 ;  /* 0x0000003a29117223 */ /* 0x000fe20000000011 */
[C---:B------:R-:W-:Y:S01]  /*8d40*/  FMUL R18, R38.reuse, R22 ;  /* 0x0000001626127220 */ /* 0x040fe20000400000 */
[----:B------:R1:W-:Y:S01]  /*8d50*/  STSM.16.M88.4 [R96+0x6400], R108 ;  /* 0x0064006c60007844 */ /* 0x0003e20000000200 */
[--C-:B------:R-:W-:Y:S02]  /*8d60*/  HADD2.F32 R61, -RZ, R66.reuse.H0_H0 ;  /* 0x20000042ff3d7230 */ /* 0x100fe40000004100 */
[C---:B------:R-:W-:Y:S01]  /*8d70*/  FMUL R23, R38.reuse, R23 ;  /* 0x0000001726177220 */ /* 0x040fe20000400000 */
[----:B------:R-:W-:Y:S01]  /*8d80*/  F2FP.F16.F32.PACK_AB R112, R17, R16 ;  /* 0x000000101170723e */ /* 0x000fe200000000ff */
[C---:B------:R-:W-:Y:S01]  /*8d90*/  FFMA R18, R41.reuse, R59, R18 ;  /* 0x0000003b29127223 */ /* 0x040fe20000000012 */
[----:B------:R-:W-:Y:S02]  /*8da0*/  HADD2.F32 R62, -RZ, R66.H1_H1 ;  /* 0x30000042ff3e7230 */ /* 0x000fe40000004100 */
[----:B------:R-:W-:Y:S01]  /*8db0*/  FFMA R23, R41, R60, R23 ;  /* 0x0000003c29177223 */ /* 0x000fe20000000017 */
[C---:B------:R-:W-:Y:S01]  /*8dc0*/  FMUL R20, R38.reuse, R24 ;  /* 0x0000001826147220 */ /* 0x040fe20000400000 */
[--C-:B------:R-:W-:Y:S02]  /*8dd0*/  HADD2.F32 R63, -RZ, R67.reuse.H0_H0 ;  /* 0x20000043ff3f7230 */ /* 0x100fe40000004100 */
[C---:B------:R-:W-:Y:S01]  /*8de0*/  FMUL R21, R38.reuse, R25 ;  /* 0x0000001926157220 */ /* 0x040fe20000400000 */
[----:B------:R-:W-:Y:S01]  /*8df0*/  HADD2.F32 R64, -RZ, R67.H1_H1 ;  /* 0x30000043ff407230 */ /* 0x000fe20000004100 */
[----:B------:R-:W-:Y:S01]  /*8e00*/  F2FP.F16.F32.PACK_AB R113, R23, R18 ;  /* 0x000000121771723e */ /* 0x000fe200000000ff */
[C---:B------:R-:W-:Y:S01]  /*8e10*/  FFMA R20, R41.reuse, R61, R20 ;  /* 0x0000003d29147223 */ /* 0x040fe20000000014 */
        /* <DEDUP_REMOVED lines=8> */
[C---:B------:R-:W-:Y:S01]  /*8ea0*/  FFMA R22, R41.reuse, R63, R22 ;  /* 0x0000003f29167223 */ /* 0x040fe20000000016 */
[----:B------:R-:W-:Y:S02]  /*8eb0*/  HADD2.F32 R68, -RZ, R73.H1_H1 ;  /* 0x30000049ff447230 */ /* 0x000fe40000004100 */
[C---:B------:R-:W-:Y:S01]  /*8ec0*/  FMUL R26, R38.reuse, R30 ;  /* 0x0000001e261a7220 */ /* 0x040fe20000400000 */
[C---:B------:R-:W-:Y:S01]  /*8ed0*/  FFMA R27, R41.reuse, R64, R27 ;  /* 0x00000040291b7223 */ /* 0x040fe2000000001b */
        /* <DEDUP_REMOVED lines=34> */
[----:B------:R-:W-:Y:S02]  /*9100*/  UIADD3 UR9, UPT, UPT, UR49, 0xc0, URZ ;  /* 0x000000c031097890 */ /* 0x000fe4000fffe0ff */
[----:B------:R-:W-:Y:S01]  /*9110*/  UIADD3 UR8, UPT, UPT, UR44, 0x6400, URZ ;  /* 0x000064002c087890 */ /* 0x000fe2000fffe0ff */
[----:B------:R-:W-:Y:S01]  /*9120*/  UMOV UR10, UR50 ;  /* 0x00000032000a7c82 */ /* 0x000fe20008000000 */
[----:B------:R-:W-:Y:S01]  /*9130*/  UMOV UR11, UR36 ;  /* 0x00000024000b7c82 */ /* 0x000fe20008000000 */
[----:B--2---:R-:W-:Y:S04]  /*9140*/  UIADD3 UR4, UP0, UPT, UR6, 0x680, URZ ;  /* 0x0000068006047890 */ /* 0x004fe8000ff1e0ff */
[----:B------:R-:W-:Y:S09]  /*9150*/  UIADD3.X UR5, UPT, UPT, URZ, UR7, URZ, UP0, !UPT ;  /* 0x00000007ff057290 */ /* 0x000ff200087fe4ff */
[----:B------:R2:W-:Y:S01]  /*9160*/  UTMASTG.3D [UR8], [UR4] ;  /* 0x00000008040073b5 */ /* 0x0005e20008010000 */
[----:B------:R0:W-:Y:S01]  /*9170*/  UTMACMDFLUSH ;  /* 0x00000000000079b7 */ /* 0x0001e20000000000 */
[----:B--2---:R-:W-:Y:S04]  /*9180*/  DEPBAR.LE SB0, 0x1 ;  /* 0x000080400000791a */ /* 0x004fe80000000000 */
.L_x_131:
[----:B------:R-:W-:Y:S05]  /*9190*/  BSYNC.RECONVERGENT B0 ;  /* 0x0000000000007941 */ /* 0x000fea0003800200 */
.L_x_130:
[----:B------:R-:W-:Y:S01]  /*91a0*/  BAR.SYNC.DEFER_BLOCKING 0x1, 0x80 ;  /* 0x0042000000007b1d */ /* 0x000fe20000010000 */
[----:B------:R-:W-:Y:S01]  /*91b0*/  UISETP.NE.AND UP0, UPT, UR47, -0x4, UPT ;  /* 0xfffffffc2f00788c */ /* 0x000fe2000bf05270 */
[----:B------:R-:W-:Y:S08]  /*91c0*/  IADD3 R0, PT, PT, R36, 0x1, RZ ;  /* 0x0000000124007810 */ /* 0x000ff00007ffe0ff */
[----:B------:R-:W-:Y:S05]  /*91d0*/  BRA.U !UP0, `(.L_x_132) ;  /* 0x0000000108247547 */ /* 0x000fea000b800000 */
[----:B------:R-:W-:Y:S01]  /*91e0*/  ISETP.NE.AND P0, PT, R95, RZ, PT ;  /* 0x000000ff5f00720c */ /* 0x000fe20003f05270 */
[----:B------:R-:W-:Y:S01]  /*91f0*/  IMAD.U32 R2, RZ, RZ, UR46 ;  /* 0x0000002eff027e24 */ /* 0x000fe2000f8e00ff */
[----:B------:R-:W-:Y:S04]  /*9200*/  UIADD3 UR4, UPT, UPT, UR46, 0x1, URZ ;  /* 0x000000012e047890 */ /* 0x000fe8000fffe0ff */
[----:B------:R-:W-:Y:S04]  /*9210*/  UISETP.NE.AND UP0, UPT, UR4, 0x4, UPT ;  /* 0x000000040400788c */ /* 0x000fe8000bf05270 */
[----:B------:R-:W-:Y:S03]  /*9220*/  USEL UR46, UR4, URZ, UP0 ;  /* 0x000000ff042e7287 */ /* 0x000fe60008000000 */
[----:B------:R-:W-:Y:S05]  /*9230*/  @P0 LEA R2, R2, UR44, 0x3 ;  /* 0x0000002c02020c11 */ /* 0x000fea000f8e18ff */
[----:B------:R-:W-:Y:S05]  /*9240*/  @P0 VIADD R2, R2, 0x60 ;  /* 0x0000006002020836 */ /* 0x000fea0000000000 */
[----:B------:R-:W-:Y:S04]  /*9250*/  @P0 PRMT R2, R101, 0x654, R2 ;  /* 0x0000065465020816 */ /* 0x000fe80000000002 */
[----:B------:R2:W-:Y:S03]  /*9260*/  @P0 SYNCS.ARRIVE.TRANS64.RED.A1T0 RZ, [R2+URZ], RZ ;  /* 0x000000ff02ff09a7 */ /* 0x0005e600081004ff */
.L_x_132:
[----:B------:R-:W-:Y:S01]  /*9270*/  R2UR UR5, R83 ;  /* 0x00000000530572ca */ /* 0x000fe200000e0000 */
[----:B------:R-:W-:Y:S01]  /*9280*/  UISETP.NE.AND UP0, UPT, UR61, URZ, UPT ;  /* 0x000000ff3d00728c */ /* 0x000fe2000bf05270 */
[----:B------:R-:W-:Y:S01]  /*9290*/  R2UR UR4, R84 ;  /* 0x00000000540472ca */ /* 0x000fe200000e0000 */
[----:B------:R-:W-:Y:S01]  /*92a0*/  UIADD3 UR47, UPT, UPT, UR47, 0x4, URZ ;  /* 0x000000042f2f7890 */ /* 0x000fe2000fffe0ff */
[----:B------:R-:W-:Y:S01]  /*92b0*/  ISETP.NE.AND P0, PT, R88, 0x2, PT ;  /* 0x000000025800780c */ /* 0x000fe20003f05270 */
[----:B------:R-:W-:Y:S01]  /*92c0*/  UMOV UR36, UR60 ;  /* 0x0000003c00247c82 */ /* 0x000fe20008000000 */
[----:B------:R-:W-:Y:S02]  /*92d0*/  ISETP.NE.AND P1, PT, R0, 0x4, PT ;  /* 0x000000040000780c */ /* 0x000fe40003f25270 */
[----:B--2---:R-:W-:Y:S02]  /*92e0*/  SEL R2, RZ, 0x1, P0 ;  /* 0x00000001ff027807 */ /* 0x004fe40000000000 */
[----:B------:R-:W-:Y:S02]  /*92f0*/  SEL R3, RZ, 0x1, P1 ;  /* 0x00000001ff037807 */ /* 0x000fe40000800000 */
[----:B------:R-:W-:Y:S01]  /*9300*/  LOP3.LUT R89, R89, R2, RZ, 0x3c, !PT ;  /* 0x0000000259597212 */ /* 0x000fe200078e3cff */
[----:B------:R-:W-:Y:S01]  /*9310*/  UIADD3 UR20, UPT, UPT, UR37, UR5, URZ ;  /* 0x0000000525147290 */ /* 0x000fe2000fffe0ff */
[----:B------:R-:W-:Y:S01]  /*9320*/  LOP3.LUT R90, R90, R3, RZ, 0x3c, !PT ;  /* 0x000000035a5a7212 */ /* 0x000fe200078e3cff */
[----:B------:R-:W-:Y:S01]  /*9330*/  UIADD3 UR16, UPT, UPT, UR38, UR4, URZ ;  /* 0x0000000426107290 */ /* 0x000fe2000fffe0ff */
[----:B------:R-:W-:Y:S02]  /*9340*/  SEL R88, R88, RZ, P0 ;  /* 0x000000ff58587207 */ /* 0x000fe40000000000 */
[----:B------:R-:W-:Y:S01]  /*9350*/  SEL R36, R0, RZ, P1 ;  /* 0x000000ff00247207 */ /* 0x000fe20000800000 */
[----:B------:R-:W-:Y:S08]  /*9360*/  BRA.U UP0, `(.L_x_133) ;  /* 0xffffffbd009c7547 */ /* 0x000ff0000b83ffff */
[----:B------:R-:W-:-:S13]  /*9370*/  R2UR UR4, R85 ;  /* 0x00000000550472ca */ /* 0x000fda00000e0000 */
[----:B------:R-:W-:-:S09]  /*9380*/  UISETP.NE.AND UP0, UPT, UR4, URZ, UPT ;  /* 0x000000ff0400728c */ /* 0x000fd2000bf05270 */
[----:B------:R-:W-:Y:S05]  /*9390*/  BRA.U !UP0, `(.L_x_134) ;  /* 0x0000000108487547 */ /* 0x000fea000b800000 */
[----:B------:R-:W2:Y:S02]  /*93a0*/  LDCU.64 UR4, c[0x0][0x890] ;  /* 0x00011200ff0477ac */ /* 0x000ea40008000a00 */
[----:B--2---:R-:W-:-:S04]  /*93b0*/  UISETP.NE.U32.AND UP0, UPT, UR4, URZ, UPT ;  /* 0x000000ff0400728c */ /* 0x004fc8000bf05070 */
[----:B------:R-:W-:-:S09]  /*93c0*/  UISETP.NE.AND.EX UP0, UPT, UR5, URZ, UPT, UP0 ;  /* 0x000000ff0500728c */ /* 0x000fd2000bf05300 */
[----:B------:R-:W-:Y:S05]  /*93d0*/  BRA.U UP0, `(.L_x_135) ;  /* 0x00000001000c7547 */ /* 0x000fea000b800000 */
[----:B------:R-:W-:-:S13]  /*93e0*/  FSETP.NEU.AND P0, PT, R41, RZ, PT ;  /* 0x000000ff2900720b */ /* 0x000fda0003f0d000 */
[----:B------:R-:W-:Y:S05]  /*93f0*/  @!P0 EXIT ;  /* 0x000000000000894d */ /* 0x000fea0003800000 */
[----:B------:R-:W-:Y:S05]  /*9400*/  BRA `(.L_x_134) ;  /* 0x00000000002c7947 */ /* 0x000fea0003800000 */
.L_x_135:
[----:B------:R-:W-:Y:S01]  /*9410*/  ISETP.NE.AND P0, PT, R87, RZ, PT ;  /* 0x000000ff5700720c */ /* 0x000fe20003f05270 */
[----:B------:R-:W-:-:S12]  /*9420*/  BSSY.RECONVERGENT B0, `(.L_x_134) ;  /* 0x0000009000007945 */ /* 0x000fd80003800200 */
[----:B------:R-:W-:Y:S05]  /*9430*/  @P0 BRA `(.L_x_136) ;  /* 0x0000000000140947 */ /* 0x000fea0003800000 */
[----:B------:R-:W2:Y:S02]  /*9440*/  LDCU.64 UR4, c[0x0][0x888] ;  /* 0x00011100ff0477ac */ /* 0x000ea40008000a00 */
[----:B--2---:R-:W-:-:S04]  /*9450*/  ISETP.NE.U32.AND P0, PT, RZ, UR4, PT ;  /* 0x00000004ff007c0c */ /* 0x004fc8000bf05070 */
[----:B------:R-:W-:-:S13]  /*9460*/  ISETP.NE.AND.EX P0, PT, RZ, UR5, PT, P0 ;  /* 0x00000005ff007c0c */ /* 0x000fda000bf05300 */
[----:B------:R-:W-:Y:S05]  /*9470*/  @!P0 EXIT ;  /* 0x000000000000894d */ /* 0x000fea0003800000 */
[----:B------:R-:W-:Y:S05]  /*9480*/  BRA `(.L_x_137) ;  /* 0x0000000000087947 */ /* 0x000fea0003800000 */
.L_x_136:
[----:B------:R-:W-:-:S13]  /*9490*/  FSETP.NEU.AND P0, PT, R41, RZ, PT ;  /* 0x000000ff2900720b */ /* 0x000fda0003f0d000 */
[----:B------:R-:W-:Y:S05]  /*94a0*/  @!P0 EXIT ;  /* 0x000000000000894d */ /* 0x000fea0003800000 */
.L_x_137:
[----:B------:R-:W-:Y:S05]  /*94b0*/  BSYNC.RECONVERGENT B0 ;  /* 0x0000000000007941 */ /* 0x000fea0003800200 */
.L_x_134:
[----:B------:R-:W2:Y:S01]  /*94c0*/  S2UR UR5, SR_CgaCtaId ;  /* 0x00000000000579c3 */ /* 0x000ea20000008800 */
[----:B------:R-:W-:Y:S01]  /*94d0*/  ULEA UR4, UR46, UR44, 0x3 ;  /* 0x0000002c2e047291 */ /* 0x000fe2000f8e18ff */
[----:B------:R-:W-:-:S04]  /*94e0*/  DEPBAR.LE SB0, 0x0 ;  /* 0x000080000000791a */ /* 0x000fc80000000000 */
[----:B------:R-:W-:-:S04]  /*94f0*/  UIADD3 UR4, UPT, UPT, UR4, 0x60, URZ ;  /* 0x0000006004047890 */ /* 0x000fc8000fffe0ff */
[----:B--2---:R-:W-:-:S09]  /*9500*/  UPRMT UR4, UR5, 0x654, UR4 ;  /* 0x0000065405047896 */ /* 0x004fd20008000004 */
[----:B------:R-:W-:Y:S01]  /*9510*/  SYNCS.ARRIVE.TRANS64.RED.A1T0 RZ, [UR4], RZ ;  /* 0x000000ffffff79a7 */ /* 0x000fe20008100404 */
[----:B------:R-:W-:Y:S05]  /*9520*/  EXIT ;  /* 0x000000000000794d */ /* 0x000fea0003800000 */
.L_x_24:
[----:B--2---:R2:W3:Y:S02]  /*9530*/  SYNCS.PHASECHK.TRANS64.TRYWAIT P0, [R0+URZ+0x100], R3 ;  /* 0x00010003000075a7 */ /* 0x0044e400080011ff */
[----:B---3--:R-:W-:Y:S05]  /*9540*/  @!P0 NANOSLEEP.SYNCS 0x989680 ;  /* 0x009896800000895d */ /* 0x008fea0003900000 */
[----:B------:R-:W3:Y:S02]  /*9550*/  @!P0 SYNCS.PHASECHK.TRANS64 P0, [R0+URZ+0x100], R3 ;  /* 0x00010003000085a7 */ /* 0x000ee400080010ff */
[----:B---3--:R-:W-:Y:S05]  /*9560*/  @!P0 BRA `(.L_x_24) ;  /* 0xfffffffc00f08947 */ /* 0x008fea000383ffff */
[----:B------:R-:W-:Y:S05]  /*9570*/  BRA `(.L_x_138) ;  /* 0xffffff8000e07947 */ /* 0x000fea000383ffff */
.L_x_27:
[----:B--2---:R-:W-:-:S07]  /*9580*/  MOV R0, UR33 ;  /* 0x0000002100007c02 */ /* 0x004fce0008000f00 */
.L_x_139:
[----:B--2---:R2:W3:Y:S02]  /*9590*/  SYNCS.PHASECHK.TRANS64.TRYWAIT P0, [R0+URZ+0x20], R3 ;  /* 0x00002003000075a7 */ /* 0x0044e400080011ff */
[----:B---3--:R-:W-:Y:S05]  /*95a0*/  @!P0 NANOSLEEP.SYNCS 0x989680 ;  /* 0x009896800000895d */ /* 0x008fea0003900000 */
[----:B------:R-:W3:Y:S02]  /*95b0*/  @!P0 SYNCS.PHASECHK.TRANS64 P0, [R0+URZ+0x20], R3 ;  /* 0x00002003000085a7 */ /* 0x000ee400080010ff */
[----:B---3--:R-:W-:Y:S05]  /*95c0*/  @!P0 BRA `(.L_x_139) ;  /* 0xfffffffc00f08947 */ /* 0x008fea000383ffff */
[----:B------:R-:W-:Y:S05]  /*95d0*/  BRA `(.L_x_26) ;  /* 0xffffff8400207947 */ /* 0x000fea000383ffff */
.L_x_34:
[----:B-1----:R-:W-:-:S07]  /*95e0*/  MOV R0, UR17 ;  /* 0x0000001100007c02 */ /* 0x002fce0008000f00 */
.L_x_140:
[----:B-1----:R1:W2:Y:S02]  /*95f0*/  SYNCS.PHASECHK.TRANS64.TRYWAIT P0, [R0+URZ+0x20], R3 ;  /* 0x00002003000075a7 */ /* 0x0022a400080011ff */
[----:B--2---:R-:W-:Y:S05]  /*9600*/  @!P0 NANOSLEEP.SYNCS 0x989680 ;  /* 0x009896800000895d */ /* 0x004fea0003900000 */
[----:B------:R-:W2:Y:S02]  /*9610*/  @!P0 SYNCS.PHASECHK.TRANS64 P0, [R0+URZ+0x20], R3 ;  /* 0x00002003000085a7 */ /* 0x000ea400080010ff */
[----:B--2---:R-:W-:Y:S05]  /*9620*/  @!P0 BRA `(.L_x_140) ;  /* 0xfffffffc00f08947 */ /* 0x004fea000383ffff */
[----:B------:R-:W-:Y:S05]  /*9630*/  BRA `(.L_x_33) ;  /* 0xffffff8400e07947 */ /* 0x000fea000383ffff */
.L_x_39:
[----:B-1----:R1:W2:Y:S02]  /*9640*/  SYNCS.PHASECHK.TRANS64.TRYWAIT P0, [R3+URZ+0x90], R0 ;  /* 0x00009000030075a7 */ /* 0x0022a400080011ff */
[----:B--2---:R-:W-:Y:S05]  /*9650*/  @!P0 NANOSLEEP.SYNCS 0x989680 ;  /* 0x009896800000895d */ /* 0x004fea0003900000 */
[----:B------:R-:W2:Y:S02]  /*9660*/  @!P0 SYNCS.PHASECHK.TRANS64 P0, [R3+URZ+0x90], R0 ;  /* 0x00009000030085a7 */ /* 0x000ea400080010ff */
[----:B--2---:R-:W-:Y:S05]  /*9670*/  @!P0 BRA `(.L_x_39) ;  /* 0xfffffffc00f08947 */ /* 0x004fea000383ffff */
[----:B------:R-:W-:Y:S05]  /*9680*/  BRA `(.L_x_141) ;  /* 0xffffff8800807947 */ /* 0x000fea000383ffff */
.L_x_43:
[----:B-1----:R-:W-:-:S07]  /*9690*/  MOV R0, UR4 ;  /* 0x0000000400007c02 */ /* 0x002fce0008000f00 */
.L_x_142:
[----:B-1----:R1:W2:Y:S02]  /*96a0*/  SYNCS.PHASECHK.TRANS64.TRYWAIT P0, [R0+URZ], R3 ;  /* 0x00000003000075a7 */ /* 0x0022a400080011ff */
[----:B--2---:R-:W-:Y:S05]  /*96b0*/  @!P0 NANOSLEEP.SYNCS 0x989680 ;  /* 0x009896800000895d */ /* 0x004fea0003900000 */
[----:B------:R-:W2:Y:S02]  /*96c0*/  @!P0 SYNCS.PHASECHK.TRANS64 P0, [R0+URZ], R3 ;  /* 0x00000003000085a7 */ /* 0x000ea400080010ff */
[----:B--2---:R-:W-:Y:S05]  /*96d0*/  @!P0 BRA `(.L_x_142) ;  /* 0xfffffffc00f08947 */ /* 0x004fea000383ffff */
[----:B------:R-:W-:Y:S05]  /*96e0*/  BRA `(.L_x_143) ;  /* 0xffffff90002c7947 */ /* 0x000fea000383ffff */
.L_x_44:
[----:B------:R-:W-:-:S07]  /*96f0*/  MOV R0, UR5 ;  /* 0x0000000500007c02 */ /* 0x000fce0008000f00 */
.L_x_144:
[----:B-1----:R1:W2:Y:S02]  /*9700*/  SYNCS.PHASECHK.TRANS64.TRYWAIT P0, [R0+URZ], R3 ;  /* 0x00000003000075a7 */ /* 0x0022a400080011ff */
[----:B--2---:R-:W-:Y:S05]  /*9710*/  @!P0 NANOSLEEP.SYNCS 0x989680 ;  /* 0x009896800000895d */ /* 0x004fea0003900000 */
[----:B------:R-:W2:Y:S02]  /*9720*/  @!P0 SYNCS.PHASECHK.TRANS64 P0, [R0+URZ], R3 ;  /* 0x00000003000085a7 */ /* 0x000ea400080010ff */
[----:B--2---:R-:W-:Y:S05]  /*9730*/  @!P0 BRA `(.L_x_144) ;  /* 0xfffffffc00f08947 */ /* 0x004fea000383ffff */
[----:B------:R-:W-:Y:S05]  /*9740*/  BRA `(.L_x_145) ;  /* 0xffffff9000387947 */ /* 0x000fea000383ffff */
.L_x_45:
[----:B------:R-:W-:-:S07]  /*9750*/  MOV R0, UR5 ;  /* 0x0000000500007c02 */ /* 0x000fce0008000f00 */
.L_x_146:
[----:B-1----:R1:W2:Y:S02]  /*9760*/  SYNCS.PHASECHK.TRANS64.TRYWAIT P0, [R0+URZ], R3 ;  /* 0x00000003000075a7 */ /* 0x0022a400080011ff */
[----:B--2---:R-:W-:Y:S05]  /*9770*/  @!P0 NANOSLEEP.SYNCS 0x989680 ;  /* 0x009896800000895d */ /* 0x004fea0003900000 */
[----:B------:R-:W2:Y:S02]  /*9780*/  @!P0 SYNCS.PHASECHK.TRANS64 P0, [R0+URZ], R3 ;  /* 0x00000003000085a7 */ /* 0x000ea400080010ff */
[----:B--2---:R-:W-:Y:S05]  /*9790*/  @!P0 BRA `(.L_x_146) ;  /* 0xfffffffc00f08947 */ /* 0x004fea000383ffff */
[----:B------:R-:W-:Y:S05]  /*97a0*/  BRA `(.L_x_147) ;  /* 0xffffff9000447947 */ /* 0x000fea000383ffff */
.L_x_48:
[----:B-1----:R1:W2:Y:S02]  /*97b0*/  SYNCS.PHASECHK.TRANS64.TRYWAIT P0, [R2+URZ+0xf0], R5 ;  /* 0x0000f005020075a7 */ /* 0x0022a400080011ff */
[----:B--2---:R-:W-:Y:S05]  /*97c0*/  @!P0 NANOSLEEP.SYNCS 0x989680 ;  /* 0x009896800000895d */ /* 0x004fea0003900000 */
[----:B------:R-:W2:Y:S02]  /*97d0*/  @!P0 SYNCS.PHASECHK.TRANS64 P0, [R2+URZ+0xf0], R5 ;  /* 0x0000f005020085a7 */ /* 0x000ea400080010ff */
[----:B--2---:R-:W-:Y:S05]  /*97e0*/  @!P0 BRA `(.L_x_48) ;  /* 0xfffffffc00f08947 */ /* 0x004fea000383ffff */
[----:B------:R-:W-:Y:S05]  /*97f0*/  BRA `(.L_x_148) ;  /* 0xffffff9000a87947 */ /* 0x000fea000383ffff */
.L_x_49:
[----:B------:R-:W-:-:S07]  /*9800*/  MOV R2, UR4 ;  /* 0x0000000400027c02 */ /* 0x000fce0008000f00 */
.L_x_149:
[----:B-1----:R1:W2:Y:S02]  /*9810*/  SYNCS.PHASECHK.TRANS64.TRYWAIT P0, [R2+URZ+0xa0], R5 ;  /* 0x0000a005020075a7 */ /* 0x0022a400080011ff */
[----:B--2---:R-:W-:Y:S05]  /*9820*/  @!P0 NANOSLEEP.SYNCS 0x989680 ;  /* 0x009896800000895d */ /* 0x004fea0003900000 */
[----:B------:R-:W2:Y:S02]  /*9830*/  @!P0 SYNCS.PHASECHK.TRANS64 P0, [R2+URZ+0xa0], R5 ;  /* 0x0000a005020085a7 */ /* 0x000ea400080010ff */
[----:B--2---:R-:W-:Y:S05]  /*9840*/  @!P0 BRA `(.L_x_149) ;  /* 0xfffffffc00f08947 */ /* 0x004fea000383ffff */
[----:B------:R-:W-:Y:S05]  /*9850*/  BRA `(.L_x_150) ;  /* 0xffffff9000b87947 */ /* 0x000fea000383ffff */
.L_x_50:
[----:B-1----:R1:W2:Y:S02]  /*9860*/  SYNCS.PHASECHK.TRANS64.TRYWAIT P1, [R2+URZ+0x90], R5 ;  /* 0x00009005020075a7 */ /* 0x0022a400080211ff */
[----:B--2---:R-:W-:Y:S05]  /*9870*/  @!P1 NANOSLEEP.SYNCS 0x989680 ;  /* 0x009896800000995d */ /* 0x004fea0003900000 */
[----:B------:R-:W2:Y:S02]  /*9880*/  @!P1 SYNCS.PHASECHK.TRANS64 P1, [R2+URZ+0x90], R5 ;  /* 0x00009005020095a7 */ /* 0x000ea400080210ff */
[----:B--2---:R-:W-:Y:S05]  /*9890*/  @!P1 BRA `(.L_x_50) ;  /* 0xfffffffc00f09947 */ /* 0x004fea000383ffff */
[----:B------:R-:W-:Y:S05]  /*98a0*/  BRA `(.L_x_151) ;  /* 0xffffff9000e87947 */ /* 0x000fea000383ffff */
.L_x_53:
[----:B------:R-:W-:-:S07]  /*98b0*/  MOV R0, UR4 ;  /* 0x0000000400007c02 */ /* 0x000fce0008000f00 */
.L_x_152:
[----:B-1----:R1:W2:Y:S02]  /*98c0*/  SYNCS.PHASECHK.TRANS64.TRYWAIT P0, [R0+URZ+0xa0], R3 ;  /* 0x0000a003000075a7 */ /* 0x0022a400080011ff */
[----:B--2---:R-:W-:Y:S05]  /*98d0*/  @!P0 NANOSLEEP.SYNCS 0x989680 ;  /* 0x009896800000895d */ /* 0x004fea0003900000 */
[----:B------:R-:W2:Y:S02]  /*98e0*/  @!P0 SYNCS.PHASECHK.TRANS64 P0, [R0+URZ+0xa0], R3 ;  /* 0x0000a003000085a7 */ /* 0x000ea400080010ff */
[----:B--2---:R-:W-:Y:S05]  /*98f0*/  @!P0 BRA `(.L_x_152) ;  /* 0xfffffffc00f08947 */ /* 0x004fea000383ffff */
[----:B------:R-:W-:Y:S05]  /*9900*/  BRA `(.L_x_52) ;  /* 0xffffff94003c7947 */ /* 0x000fea000383ffff */
.L_x_60:
[----:B-1----:R1:W2:Y:S02]  /*9910*/  SYNCS.PHASECHK.TRANS64.TRYWAIT P1, [R0+URZ+0x90], R5 ;  /* 0x00009005000075a7 */ /* 0x0022a400080211ff */
[----:B--2---:R-:W-:Y:S05]  /*9920*/  @!P1 NANOSLEEP.SYNCS 0x989680 ;  /* 0x009896800000995d */ /* 0x004fea0003900000 */
[----:B------:R-:W2:Y:S02]  /*9930*/  @!P1 SYNCS.PHASECHK.TRANS64 P1, [R0+URZ+0x90], R5 ;  /* 0x00009005000095a7 */ /* 0x000ea400080210ff */
[----:B--2---:R-:W-:Y:S05]  /*9940*/  @!P1 BRA `(.L_x_60) ;  /* 0xfffffffc00f09947 */ /* 0x004fea000383ffff */
[----:B------:R-:W-:Y:S05]  /*9950*/  BRA `(.L_x_153) ;  /* 0xffffff9800a47947 */ /* 0x000fea000383ffff */
.L_x_61:
[----:B------:R-:W-:-:S07]  /*9960*/  MOV R3, UR23 ;  /* 0x0000001700037c02 */ /* 0x000fce0008000f00 */
.L_x_154:
[----:B-1----:R1:W2:Y:S02]  /*9970*/  SYNCS.PHASECHK.TRANS64.TRYWAIT P0, [R3+URZ+0xd0], R0 ;  /* 0x0000d000030075a7 */ /* 0x0022a400080011ff */
[----:B--2---:R-:W-:Y:S05]  /*9980*/  @!P0 NANOSLEEP.SYNCS 0x989680 ;  /* 0x009896800000895d */ /* 0x004fea0003900000 */
[----:B------:R-:W2:Y:S02]  /*9990*/  @!P0 SYNCS.PHASECHK.TRANS64 P0, [R3+URZ+0xd0], R0 ;  /* 0x0000d000030085a7 */ /* 0x000ea400080010ff */
[----:B--2---:R-:W-:Y:S05]  /*99a0*/  @!P0 BRA `(.L_x_154) ;  /* 0xfffffffc00f08947 */ /* 0x004fea000383ffff */
[----:B------:R-:W-:Y:S05]  /*99b0*/  BRA `(.L_x_155) ;  /* 0xffffff9800f47947 */ /* 0x000fea000383ffff */
.L_x_64:
[----:B------:R-:W-:Y:S07]  /*99c0*/  MOV R0, UR5 ;  /* 0x0000000500007c02 */ /* 0x000fee0008000f00 */
.L_x_156:
[----:B-1----:R1:W2:Y:S02]  /*99d0*/  SYNCS.PHASECHK.TRANS64.TRYWAIT P0, [R0+URZ], R3 ;  /* 0x00000003000075a7 */ /* 0x0022a400080011ff */
[----:B--2---:R-:W-:Y:S05]  /*99e0*/  @!P0 NANOSLEEP.SYNCS 0x989680 ;  /* 0x009896800000895d */ /* 0x004fea0003900000 */
[----:B------:R-:W2:Y:S02]  /*99f0*/  @!P0 SYNCS.PHASECHK.TRANS64 P0, [R0+URZ], R3 ;  /* 0x00000003000085a7 */ /* 0x000ea400080010ff */
[----:B--2---:R-:W-:Y:S05]  /*9a00*/  @!P0 BRA `(.L_x_156) ;  /* 0xfffffffc00f08947 */ /* 0x004fea000383ffff */
[----:B------:R-:W-:Y:S05]  /*9a10*/  BRA `(.L_x_63) ;  /* 0xffffff9c00107947 */ /* 0x000fea000383ffff */
.L_x_67:
[----:B------:R-:W-:-:S07]  /*9a20*/  MOV R0, UR4 ;  /* 0x0000000400007c02 */ /* 0x000fce0008000f00 */
.L_x_157:
[----:B--2---:R2:W4:Y:S02]  /*9a30*/  SYNCS.PHASECHK.TRANS64.TRYWAIT P0, [R0+URZ], R3 ;  /* 0x00000003000075a7 */ /* 0x00452400080011ff */
[----:B----4-:R-:W-:Y:S05]  /*9a40*/  @!P0 NANOSLEEP.SYNCS 0x989680 ;  /* 0x009896800000895d */ /* 0x010fea0003900000 */
[----:B------:R-:W4:Y:S02]  /*9a50*/  @!P0 SYNCS.PHASECHK.TRANS64 P0, [R0+URZ], R3 ;  /* 0x00000003000085a7 */ /* 0x000f2400080010ff */
[----:B----4-:R-:W-:Y:S05]  /*9a60*/  @!P0 BRA `(.L_x_157) ;  /* 0xfffffffc00f08947 */ /* 0x010fea000383ffff */
[----:B------:R-:W-:Y:S05]  /*9a70*/  BRA `(.L_x_158) ;  /* 0xffffff9c00c47947 */ /* 0x000fea000383ffff */
.L_x_68:
[----:B------:R-:W-:-:S07]  /*9a80*/  MOV R0, UR5 ;  /* 0x0000000500007c02 */ /* 0x000fce0008000f00 */
.L_x_159:
[----:B-1----:R1:W2:Y:S02]  /*9a90*/  SYNCS.PHASECHK.TRANS64.TRYWAIT P0, [R0+URZ], R3 ;  /* 0x00000003000075a7 */ /* 0x0022a400080011ff */
[----:B--2---:R-:W-:Y:S05]  /*9aa0*/  @!P0 NANOSLEEP.SYNCS 0x989680 ;  /* 0x009896800000895d */ /* 0x004fea0003900000 */
[----:B------:R-:W2:Y:S02]  /*9ab0*/  @!P0 SYNCS.PHASECHK.TRANS64 P0, [R0+URZ], R3 ;  /* 0x00000003000085a7 */ /* 0x000ea400080010ff */
[----:B--2---:R-:W-:Y:S05]  /*9ac0*/  @!P0 BRA `(.L_x_159) ;  /* 0xfffffffc00f08947 */ /* 0x004fea000383ffff */
[----:B------:R-:W-:Y:S05]  /*9ad0*/  BRA `(.L_x_160) ;  /* 0xffffff9c00d07947 */ /* 0x000fea000383ffff */
.L_x_69:
[----:B------:R-:W-:-:S07]  /*9ae0*/  MOV R0, UR5 ;  /* 0x0000000500007c02 */ /* 0x000fce0008000f00 */
.L_x_161:
[----:B-1----:R1:W2:Y:S02]  /*9af0*/  SYNCS.PHASECHK.TRANS64.TRYWAIT P0, [R0+URZ], R3 ;  /* 0x00000003000075a7 */ /* 0x0022a400080011ff */
[----:B--2---:R-:W-:Y:S05]  /*9b00*/  @!P0 NANOSLEEP.SYNCS 0x989680 ;  /* 0x009896800000895d */ /* 0x004fea0003900000 */
[----:B------:R-:W2:Y:S02]  /*9b10*/  @!P0 SYNCS.PHASECHK.TRANS64 P0, [R0+URZ], R3 ;  /* 0x00000003000085a7 */ /* 0x000ea400080010ff */
[----:B--2---:R-:W-:Y:S05]  /*9b20*/  @!P0 BRA `(.L_x_161) ;  /* 0xfffffffc00f08947 */ /* 0x004fea000383ffff */
[----:B------:R-:W-:Y:S05]  /*9b30*/  BRA `(.L_x_162) ;  /* 0xffffff9c00dc7947 */ /* 0x000fea000383ffff */
.L_x_70:
[----:B------:R-:W-:-:S07]  /*9b40*/  MOV R0, UR4 ;  /* 0x0000000400007c02 */ /* 0x000fce0008000f00 */
.L_x_163:
[----:B-1----:R1:W2:Y:S02]  /*9b50*/  SYNCS.PHASECHK.TRANS64.TRYWAIT P0, [R0+URZ], R3 ;  /* 0x00000003000075a7 */ /* 0x0022a400080011ff */
[----:B--2---:R-:W-:Y:S05]  /*9b60*/  @!P0 NANOSLEEP.SYNCS 0x989680 ;  /* 0x009896800000895d */ /* 0x004fea0003900000 */
[----:B------:R-:W2:Y:S02]  /*9b70*/  @!P0 SYNCS.PHASECHK.TRANS64 P0, [R0+URZ], R3 ;  /* 0x00000003000085a7 */ /* 0x000ea400080010ff */
[----:B--2---:R-:W-:Y:S05]  /*9b80*/  @!P0 BRA `(.L_x_163) ;  /* 0xfffffffc00f08947 */ /* 0x004fea000383ffff */
[----:B------:R-:W-:Y:S05]  /*9b90*/  BRA `(.L_x_164) ;  /* 0xffffff9c00e87947 */ /* 0x000fea000383ffff */
.L_x_75:
[----:B--2---:R2:W3:Y:S02]  /*9ba0*/  SYNCS.PHASECHK.TRANS64.TRYWAIT P0, [R12+URZ+0x90], R9 ;  /* 0x000090090c0075a7 */ /* 0x0044e400080011ff */
[----:B---3--:R-:W-:Y:S05]  /*9bb0*/  @!P0 NANOSLEEP.SYNCS 0x989680 ;  /* 0x009896800000895d */ /* 0x008fea0003900000 */
[----:B------:R-:W3:Y:S02]  /*9bc0*/  @!P0 SYNCS.PHASECHK.TRANS64 P0, [R12+URZ+0x90], R9 ;  /* 0x000090090c0085a7 */ /* 0x000ee400080010ff */
[----:B---3--:R-:W-:Y:S05]  /*9bd0*/  @!P0 BRA `(.L_x_75) ;  /* 0xfffffffc00f08947 */ /* 0x008fea000383ffff */
[----:B------:R-:W-:Y:S05]  /*9be0*/  BRA `(.L_x_165) ;  /* 0xffffffa400187947 */ /* 0x000fea000383ffff */
.L_x_78:
[----:B------:R-:W-:Y:S07]  /*9bf0*/  MOV R0, UR21 ;  /* 0x0000001500007c02 */ /* 0x000fee0008000f00 */
.L_x_166:
[----:B--2---:R2:W3:Y:S02]  /*9c00*/  SYNCS.PHASECHK.TRANS64.TRYWAIT P2, [R0+URZ+0x88], R11 ;  /* 0x0000880b000075a7 */ /* 0x0044e400080411ff */
[----:B---3--:R-:W-:Y:S05]  /*9c10*/  @!P2 NANOSLEEP.SYNCS 0x989680 ;  /* 0x009896800000a95d */ /* 0x008fea0003900000 */
[----:B------:R-:W3:Y:S02]  /*9c20*/  @!P2 SYNCS.PHASECHK.TRANS64 P2, [R0+URZ+0x88], R11 ;  /* 0x0000880b0000a5a7 */ /* 0x000ee400080410ff */
[----:B---3--:R-:W-:Y:S05]  /*9c30*/  @!P2 BRA `(.L_x_166) ;  /* 0xfffffffc00f0a947 */ /* 0x008fea000383ffff */
[----:B------:R-:W-:Y:S05]  /*9c40*/  BRA `(.L_x_77) ;  /* 0xffffffa800807947 */ /* 0x000fea000383ffff */
.L_x_81:
[----:B--2---:R-:W-:Y:S07]  /*9c50*/  MOV R0, UR21 ;  /* 0x0000001500007c02 */ /* 0x004fee0008000f00 */
.L_x_167:
[----:B--2---:R2:W3:Y:S02]  /*9c60*/  SYNCS.PHASECHK.TRANS64.TRYWAIT P0, [R0+URZ+0x60], R9 ;  /* 0x00006009000075a7 */ /* 0x0044e400080011ff */
[----:B---3--:R-:W-:Y:S05]  /*9c70*/  @!P0 NANOSLEEP.SYNCS 0x989680 ;  /* 0x009896800000895d */ /* 0x008fea0003900000 */
[----:B------:R-:W3:Y:S02]  /*9c80*/  @!P0 SYNCS.PHASECHK.TRANS64 P0, [R0+URZ+0x60], R9 ;  /* 0x00006009000085a7 */ /* 0x000ee400080010ff */
[----:B---3--:R-:W-:Y:S05]  /*9c90*/  @!P0 BRA `(.L_x_167) ;  /* 0xfffffffc00f08947 */ /* 0x008fea000383ffff */
[----:B------:R-:W-:Y:S05]  /*9ca0*/  BRA `(.L_x_168) ;  /* 0xffffffa800dc7947 */ /* 0x000fea000383ffff */
.L_x_82:
[----:B------:R-:W-:Y:S07]  /*9cb0*/  MOV R0, UR21 ;  /* 0x0000001500007c02 */ /* 0x000fee0008000f00 */
.L_x_169:
[----:B--2---:R2:W3:Y:S02]  /*9cc0*/  SYNCS.PHASECHK.TRANS64.TRYWAIT P0, [R0+URZ+0x68], R9 ;  /* 0x00006809000075a7 */ /* 0x0044e400080011ff */
[----:B---3--:R-:W-:Y:S05]  /*9cd0*/  @!P0 NANOSLEEP.SYNCS 0x989680 ;  /* 0x009896800000895d */ /* 0x008fea0003900000 */
[----:B------:R-:W3:Y:S02]  /*9ce0*/  @!P0 SYNCS.PHASECHK.TRANS64 P0, [R0+URZ+0x68], R9 ;  /* 0x00006809000085a7 */ /* 0x000ee400080010ff */
[----:B---3--:R-:W-:Y:S05]  /*9cf0*/  @!P0 BRA `(.L_x_169) ;  /* 0xfffffffc00f08947 */ /* 0x008fea000383ffff */
[----:B------:R-:W-:Y:S05]  /*9d00*/  BRA `(.L_x_170) ;  /* 0xffffffac00147947 */ /* 0x000fea000383ffff */
.L_x_83:
[----:B------:R-:W-:Y:S07]  /*9d10*/  MOV R0, UR21 ;  /* 0x0000001500007c02 */ /* 0x000fee0008000f00 */
.L_x_171:
[----:B--2---:R2:W3:Y:S02]  /*9d20*/  SYNCS.PHASECHK.TRANS64.TRYWAIT P0, [R0+URZ+0x70], R9 ;  /* 0x00007009000075a7 */ /* 0x0044e400080011ff */
[----:B---3--:R-:W-:Y:S05]  /*9d30*/  @!P0 NANOSLEEP.SYNCS 0x989680 ;  /* 0x009896800000895d */ /* 0x008fea0003900000 */
[----:B------:R-:W3:Y:S02]  /*9d40*/  @!P0 SYNCS.PHASECHK.TRANS64 P0, [R0+URZ+0x70], R9 ;  /* 0x00007009000085a7 */ /* 0x000ee400080010ff */
[----:B---3--:R-:W-:Y:S05]  /*9d50*/  @!P0 BRA `(.L_x_171) ;  /* 0xfffffffc00f08947 */ /* 0x008fea000383ffff */
[----:B------:R-:W-:Y:S05]  /*9d60*/  BRA `(.L_x_172) ;  /* 0xffffffac00587947 */ /* 0x000fea000383ffff */
.L_x_84:
[----:B------:R-:W-:Y:S07]  /*9d70*/  MOV R0, UR21 ;  /* 0x0000001500007c02 */ /* 0x000fee0008000f00 */
.L_x_173:
[----:B--2---:R2:W3:Y:S02]  /*9d80*/  SYNCS.PHASECHK.TRANS64.TRYWAIT P0, [R0+URZ+0x78], R9 ;  /* 0x00007809000075a7 */ /* 0x0044e400080011ff */
[----:B---3--:R-:W-:Y:S05]  /*9d90*/  @!P0 NANOSLEEP.SYNCS 0x989680 ;  /* 0x009896800000895d */ /* 0x008fea0003900000 */
[----:B------:R-:W3:Y:S02]  /*9da0*/  @!P0 SYNCS.PHASECHK.TRANS64 P0, [R0+URZ+0x78], R9 ;  /* 0x00007809000085a7 */ /* 0x000ee400080010ff */
[----:B---3--:R-:W-:Y:S05]  /*9db0*/  @!P0 BRA `(.L_x_173) ;  /* 0xfffffffc00f08947 */ /* 0x008fea000383ffff */
[----:B------:R-:W-:Y:S05]  /*9dc0*/  BRA `(.L_x_174) ;  /* 0xffffffac00987947 */ /* 0x000fea000383ffff */
.L_x_86:
[----:B------:R-:W-:-:S07]  /*9dd0*/  MOV R0, UR21 ;  /* 0x0000001500007c02 */ /* 0x000fce0008000f00 */
.L_x_175:
[----:B---3--:R3:W4:Y:S02]  /*9de0*/  SYNCS.PHASECHK.TRANS64.TRYWAIT P0, [R0+URZ+0x60], R3 ;  /* 0x00006003000075a7 */ /* 0x00872400080011ff */
[----:B----4-:R-:W-:Y:S05]  /*9df0*/  @!P0 NANOSLEEP.SYNCS 0x989680 ;  /* 0x009896800000895d */ /* 0x010fea0003900000 */
[----:B------:R-:W4:Y:S02]  /*9e00*/  @!P0 SYNCS.PHASECHK.TRANS64 P0, [R0+URZ+0x60], R3 ;  /* 0x00006003000085a7 */ /* 0x000f2400080010ff */
[----:B----4-:R-:W-:Y:S05]  /*9e10*/  @!P0 BRA `(.L_x_175) ;  /* 0xfffffffc00f08947 */ /* 0x010fea000383ffff */
[----:B------:R-:W-:Y:S05]  /*9e20*/  BRA `(.L_x_176) ;  /* 0xffffffb000107947 */ /* 0x000fea000383ffff */
.L_x_87:
[----:B---3--:R-:W-:-:S07]  /*9e30*/  MOV R0, UR21 ;  /* 0x0000001500007c02 */ /* 0x008fce0008000f00 */
.L_x_177:
[----:B---3--:R3:W4:Y:S02]  /*9e40*/  SYNCS.PHASECHK.TRANS64.TRYWAIT P0, [R0+URZ+0x68], R3 ;  /* 0x00006803000075a7 */ /* 0x00872400080011ff */
[----:B----4-:R-:W-:Y:S05]  /*9e50*/  @!P0 NANOSLEEP.SYNCS 0x989680 ;  /* 0x009896800000895d */ /* 0x010fea0003900000 */
[----:B------:R-:W4:Y:S02]  /*9e60*/  @!P0 SYNCS.PHASECHK.TRANS64 P0, [R0+URZ+0x68], R3 ;  /* 0x00006803000085a7 */ /* 0x000f2400080010ff */
[----:B----4-:R-:W-:Y:S05]  /*9e70*/  @!P0 BRA `(.L_x_177) ;  /* 0xfffffffc00f08947 */ /* 0x010fea000383ffff */
[----:B------:R-:W-:Y:S05]  /*9e80*/  BRA `(.L_x_178) ;  /* 0xffffffb000007947 */ /* 0x000fea000383ffff */
.L_x_88:
[----:B---3--:R-:W-:-:S07]  /*9e90*/  MOV R0, UR21 ;  /* 0x0000001500007c02 */ /* 0x008fce0008000f00 */
.L_x_179:
[----:B---3--:R3:W4:Y:S02]  /*9ea0*/  SYNCS.PHASECHK.TRANS64.TRYWAIT P0, [R0+URZ+0x70], R3 ;  /* 0x00007003000075a7 */ /* 0x00872400080011ff */
[----:B----4-:R-:W-:Y:S05]  /*9eb0*/  @!P0 NANOSLEEP.SYNCS 0x989680 ;  /* 0x009896800000895d */ /* 0x010fea0003900000 */
[----:B------:R-:W4:Y:S02]  /*9ec0*/  @!P0 SYNCS.PHASECHK.TRANS64 P0, [R0+URZ+0x70], R3 ;  /* 0x00007003000085a7 */ /* 0x000f2400080010ff */
[----:B----4-:R-:W-:Y:S05]  /*9ed0*/  @!P0 BRA `(.L_x_179) ;  /* 0xfffffffc00f08947 */ /* 0x010fea000383ffff */
[----:B------:R-:W-:Y:S05]  /*9ee0*/  BRA `(.L_x_180) ;  /* 0xffffffac00f07947 */ /* 0x000fea000383ffff */
.L_x_90:
[----:B-1----:R1:W2:Y:S02]  /*9ef0*/  SYNCS.PHASECHK.TRANS64.TRYWAIT P0, [R3+URZ+0x90], R0 ;  /* 0x00009000030075a7 */ /* 0x0022a400080011ff */
[----:B--2---:R-:W-:Y:S05]  /*9f00*/  @!P0 NANOSLEEP.SYNCS 0x989680 ;  /* 0x009896800000895d */ /* 0x004fea0003900000 */
[----:B------:R-:W2:Y:S02]  /*9f10*/  @!P0 SYNCS.PHASECHK.TRANS64 P0, [R3+URZ+0x90], R0 ;  /* 0x00009000030085a7 */ /* 0x000ea400080010ff */
[----:B--2---:R-:W-:Y:S05]  /*9f20*/  @!P0 BRA `(.L_x_90) ;  /* 0xfffffffc00f08947 */ /* 0x004fea000383ffff */
[----:B------:R-:W-:Y:S05]  /*9f30*/  BRA `(.L_x_181) ;  /* 0xffffffb000bc7947 */ /* 0x000fea000383ffff */
.L_x_101:
[----:B-1----:R-:W-:Y:S04]  /*9f40*/  MOV R0, UR44 ;  /* 0x0000002c00007c02 */ /* 0x002fe80008000f00 */
[----:B------:R1:W2:Y:S03]  /*9f50*/  SYNCS.PHASECHK.TRANS64.TRYWAIT P1, [R0+URZ+0x40], R5 ;  /* 0x00004005000075a7 */ /* 0x0002a600080211ff */
[----:B--2---:R-:W-:Y:S05]  /*9f60*/  @!P1 NANOSLEEP.SYNCS 0x989680 ;  /* 0x009896800000995d */ /* 0x004fea0003900000 */
[----:B------:R-:W2:Y:S02]  /*9f70*/  @!P1 SYNCS.PHASECHK.TRANS64 P1, [R0+URZ+0x40], R5 ;  /* 0x00004005000095a7 */ /* 0x000ea400080210ff */
[----:B--2---:R-:W-:Y:S05]  /*9f80*/  @!P1 BRA `(.L_x_101) ;  /* 0xfffffffc00ec9947 */ /* 0x004fea000383ffff */
[----:B------:R-:W-:Y:S05]  /*9f90*/  BRA `(.L_x_100) ;  /* 0xffffffc000507947 */ /* 0x000fea000383ffff */
.L_x_103:
[----:B-1----:R1:W4:Y:S02]  /*9fa0*/  SYNCS.PHASECHK.TRANS64.TRYWAIT P0, [R98+URZ+0xb0], R3 ;  /* 0x0000b003620075a7 */ /* 0x00232400080011ff */
[----:B----4-:R-:W-:Y:S05]  /*9fb0*/  @!P0 NANOSLEEP.SYNCS 0x989680 ;  /* 0x009896800000895d */ /* 0x010fea0003900000 */
[----:B------:R-:W4:Y:S02]  /*9fc0*/  @!P0 SYNCS.PHASECHK.TRANS64 P0, [R98+URZ+0xb0], R3 ;  /* 0x0000b003620085a7 */ /* 0x000f2400080010ff */
[----:B----4-:R-:W-:Y:S05]  /*9fd0*/  @!P0 BRA `(.L_x_103) ;  /* 0xfffffffc00f08947 */ /* 0x010fea000383ffff */
[----:B------:R-:W-:Y:S05]  /*9fe0*/  BRA `(.L_x_102) ;  /* 0xffffffc0007c7947 */ /* 0x000fea000383ffff */
.L_x_112:
[----:B--2---:R2:W3:Y:S02]  /*9ff0*/  SYNCS.PHASECHK.TRANS64.TRYWAIT P0, [R3+URZ+0x40], R0 ;  /* 0x00004000030075a7 */ /* 0x0044e400080011ff */
[----:B---3--:R-:W-:Y:S05]  /*a000*/  @!P0 NANOSLEEP.SYNCS 0x989680 ;  /* 0x009896800000895d */ /* 0x008fea0003900000 */
[----:B------:R-:W3:Y:S02]  /*a010*/  @!P0 SYNCS.PHASECHK.TRANS64 P0, [R3+URZ+0x40], R0 ;  /* 0x00004000030085a7 */ /* 0x000ee400080010ff */
[----:B---3--:R-:W-:Y:S05]  /*a020*/  @!P0 BRA `(.L_x_112) ;  /* 0xfffffffc00f08947 */ /* 0x008fea000383ffff */
[----:B------:R-:W-:Y:S05]  /*a030*/  BRA `(.L_x_111) ;  /* 0xffffffcc00607947 */ /* 0x000fea000383ffff */
.L_x_120:
[----:B-1----:R1:W3:Y:S02]  /*a040*/  SYNCS.PHASECHK.TRANS64.TRYWAIT P0, [R63+URZ+0x40], R4 ;  /* 0x000040043f0075a7 */ /* 0x0022e400080011ff */
[----:B---3--:R-:W-:Y:S05]  /*a050*/  @!P0 NANOSLEEP.SYNCS 0x989680 ;  /* 0x009896800000895d */ /* 0x008fea0003900000 */
[----:B------:R-:W3:Y:S02]  /*a060*/  @!P0 SYNCS.PHASECHK.TRANS64 P0, [R63+URZ+0x40], R4 ;  /* 0x000040043f0085a7 */ /* 0x000ee400080010ff */
[----:B---3--:R-:W-:Y:S05]  /*a070*/  @!P0 BRA `(.L_x_120) ;  /* 0xfffffffc00f08947 */ /* 0x008fea000383ffff */
[----:B------:R-:W-:Y:S05]  /*a080*/  BRA `(.L_x_119) ;  /* 0xffffffd800687947 */ /* 0x000fea000383ffff */
.L_x_128:
[----:B-1----:R1:W3:Y:S02]  /*a090*/  SYNCS.PHASECHK.TRANS64.TRYWAIT P0, [R108+URZ+0x40], R3 ;  /* 0x000040036c0075a7 */ /* 0x0022e400080011ff */
[----:B---3--:R-:W-:Y:S05]  /*a0a0*/  @!P0 NANOSLEEP.SYNCS 0x989680 ;  /* 0x009896800000895d */ /* 0x008fea0003900000 */
[----:B------:R-:W3:Y:S02]  /*a0b0*/  @!P0 SYNCS.PHASECHK.TRANS64 P0, [R108+URZ+0x40], R3 ;  /* 0x000040036c0085a7 */ /* 0x000ee400080010ff */
[----:B---3--:R-:W-:Y:S05]  /*a0c0*/  @!P0 BRA `(.L_x_128) ;  /* 0xfffffffc00f08947 */ /* 0x008fea000383ffff */
[----:B------:R-:W-:Y:S05]  /*a0d0*/  BRA `(.L_x_127) ;  /* 0xffffffe4006c7947 */ /* 0x000fea000383ffff */
        .weak           $__internal_0_$__cuda_sm10x_tcgen05_guardrail_trap_col_being_dealloced_not_returned_by_alloc
        .type           $__internal_0_$__cuda_sm10x_tcgen05_guardrail_trap_col_being_dealloced_not_returned_by_alloc,@function
        .size           $__internal_0_$__cuda_sm10x_tcgen05_guardrail_trap_col_being_dealloced_not_returned_by_alloc,($__internal_1_$__cuda_sm10x_tcgen05_guardrail_trap_phase_invalid_during_alloc - $__internal_0_$__cuda_sm10x_tcgen05_guardrail_trap_col_being_dealloced_not_returned_by_alloc)
$__internal_0_$__cuda_sm10x_tcgen05_guardrail_trap_col_being_dealloced_not_returned_by_alloc:
[----:B------:R-:W-:Y:S05]  /*a0e0*/  BPT.TRAP 0x1 ;  /* 0x000000040000795c */ /* 0x000fea0000300000 */
[----:B------:R-:W-:-:S04]  /*a0f0*/  HFMA2 R3, -RZ, RZ, 0, 0 ;  /* 0x00000000ff037431 */ /* 0x000fc800000001ff */
[----:B------:R-:W-:Y:S05]  /*a100*/  RET.REL.NODEC R2 `(_ZN7cutlass13device_kernelINS_4gemm6kernel13GemmUniversalIN4cute5tupleIJiiiiEEENS1_10collective13CollectiveMmaINS1_35MainloopSm100TmaUmmaWarpSpecializedILi4ELi2ELi4ENS5_IJNS4_1CILi1EEENSA_ILi2EEESB_EEEEENS5_IJNSA_ILi64EEENSA_ILi256EEENSA_ILi32EEEEEENS_6half_tENS5_IJlSB_lEEESJ_SK_NS4_8TiledMMAINS4_8MMA_AtomIJNS4_20SM100_MMA_F16BF16_SSISJ_SJ_fLi64ELi256ELNS4_4UMMA5MajorE0ELSP_0ELNSO_7ScaleInE0ELSQ_0EEEEEENS4_6LayoutINS5_IJSB_SB_SB_EEENS5_IJNSA_ILi0EEESV_SV_EEEEENS5_IJNS4_10UnderscoreESY_SY_EEEEENS4_23SM90_TMA_LOAD_MULTICASTENS4_14ComposedLayoutINS4_7SwizzleILi2ELi4ELi3EEENS4_18smem_ptr_flag_bitsILi16EEENST_INS5_IJNSA_ILi8EEESH_EEENS5_IJSH_SB_EEEEEEEvNS4_8identityENS4_13SM90_TMA_LOADES1B_vS1C_EENS_8epilogue10collective18CollectiveEpilogueINS1F_23Sm100TmaWarpSpecializedILi4ELi2ELi32ELb1ELb0EEEJSI_NS5_IJNST_ISF_SB_EES1K_EEESJ_SK_SJ_SK_NS1F_6fusion15FusionCallbacksIS1J_NS1M_17LinearCombinationISJ_fSJ_fLNS_15FloatRoundStyleE2EEESI_S1L_JEEENS4_5SM1004TMEM4LOAD26SM100_TMEM_LOAD_16dp256b8xES1D_NS12_INS13_ILi3ELi4ELi3EEES16_NST_INS5_IJS17_SF_EEENS5_IJSF_SB_EEEEEEENS4_17SM75_U32x4_LDSM_NENS4_14SM90_TMA_STOREES20_NS4_17SM90_U32x4_STSM_NENS4_39AutoVectorizingCopyWithAssumedAlignmentILi128EEEEEEvvEEEEvNT_6ParamsE) ;  /* 0xffffff5c02bc7950 */ /* 0x000fea0003c3ffff */
        .weak           $__internal_1_$__cuda_sm10x_tcgen05_guardrail_trap_phase_invalid_during_alloc
        .type           $__internal_1_$__cuda_sm10x_tcgen05_guardrail_trap_phase_invalid_during_alloc,@function
        .size           $__internal_1_$__cuda_sm10x_tcgen05_guardrail_trap_phase_invalid_during_alloc,($__internal_2_$__cuda_sm10x_tcgen05_guardrail_trap_unallocated_columns_being_dealloced - $__internal_1_$__cuda_sm10x_tcgen05_guardrail_trap_phase_invalid_during_alloc)
$__internal_1_$__cuda_sm10x_tcgen05_guardrail_trap_phase_invalid_during_alloc:
[----:B------:R-:W-:Y:S05]  /*a110*/  BPT.TRAP 0x1 ;  /* 0x000000040000795c */ /* 0x000fea0000300000 */
[----:B------:R-:W-:-:S04]  /*a120*/  MOV R5, 0x0 ;  /* 0x0000000000057802 */ /* 0x000fc80000000f00 */
[----:B------:R-:W-:Y:S05]  /*a130*/  RET.REL.NODEC R4 `(_ZN7cutlass13device_kernelINS_4gemm6kernel13GemmUniversalIN4cute5tupleIJiiiiEEENS1_10collective13CollectiveMmaINS1_35MainloopSm100TmaUmmaWarpSpecializedILi4ELi2ELi4ENS5_IJNS4_1CILi1EEENSA_ILi2EEESB_EEEEENS5_IJNSA_ILi64EEENSA_ILi256EEENSA_ILi32EEEEEENS_6half_tENS5_IJlSB_lEEESJ_SK_NS4_8TiledMMAINS4_8MMA_AtomIJNS4_20SM100_MMA_F16BF16_SSISJ_SJ_fLi64ELi256ELNS4_4UMMA5MajorE0ELSP_0ELNSO_7ScaleInE0ELSQ_0EEEEEENS4_6LayoutINS5_IJSB_SB_SB_EEENS5_IJNSA_ILi0EEESV_SV_EEEEENS5_IJNS4_10UnderscoreESY_SY_EEEEENS4_23SM90_TMA_LOAD_MULTICASTENS4_14ComposedLayoutINS4_7SwizzleILi2ELi4ELi3EEENS4_18smem_ptr_flag_bitsILi16EEENST_INS5_IJNSA_ILi8EEESH_EEENS5_IJSH_SB_EEEEEEEvNS4_8identityENS4_13SM90_TMA_LOADES1B_vS1C_EENS_8epilogue10collective18CollectiveEpilogueINS1F_23Sm100TmaWarpSpecializedILi4ELi2ELi32ELb1ELb0EEEJSI_NS5_IJNST_ISF_SB_EES1K_EEESJ_SK_SJ_SK_NS1F_6fusion15FusionCallbacksIS1J_NS1M_17LinearCombinationISJ_fSJ_fLNS_15FloatRoundStyleE2EEESI_S1L_JEEENS4_5SM1004TMEM4LOAD26SM100_TMEM_LOAD_16dp256b8xES1D_NS12_INS13_ILi3ELi4ELi3EEES16_NST_INS5_IJS17_SF_EEENS5_IJSF_SB_EEEEEEENS4_17SM75_U32x4_LDSM_NENS4_14SM90_TMA_STOREES20_NS4_17SM90_U32x4_STSM_NENS4_39AutoVectorizingCopyWithAssumedAlignmentILi128EEEEEEvvEEEEvNT_6ParamsE) ;  /* 0xffffff5c04b07950 */ /* 0x000fea0003c3ffff */
        .weak           $__internal_2_$__cuda_sm10x_tcgen05_guardrail_trap_unallocated_columns_being_dealloced
        .type           $__internal_2_$__cuda_sm10x_tcgen05_guardrail_trap_unallocated_columns_being_dealloced,@function
        .size           $__internal_2_$__cuda_sm10x_tcgen05_guardrail_trap_unallocated_columns_being_dealloced,(.L_x_183 - $__internal_2_$__cuda_sm10x_tcgen05_guardrail_trap_unallocated_columns_being_dealloced)
$__internal_2_$__cuda_sm10x_tcgen05_guardrail_trap_unallocated_columns_being_dealloced:
[----:B------:R-:W-:Y:S05]  /*a140*/  BPT.TRAP 0x1 ;  /* 0x000000040000795c */ /* 0x000fea0000300000 */
[----:B------:R-:W-:-:S04]  /*a150*/  HFMA2 R3, -RZ, RZ, 0, 0 ;  /* 0x00000000ff037431 */ /* 0x000fc800000001ff */
[----:B------:R-:W-:Y:S05]  /*a160*/  RET.REL.NODEC R2 `(_ZN7cutlass13device_kernelINS_4gemm6kernel13GemmUniversalIN4cute5tupleIJiiiiEEENS1_10collective13CollectiveMmaINS1_35MainloopSm100TmaUmmaWarpSpecializedILi4ELi2ELi4ENS5_IJNS4_1CILi1EEENSA_ILi2EEESB_EEEEENS5_IJNSA_ILi64EEENSA_ILi256EEENSA_ILi32EEEEEENS_6half_tENS5_IJlSB_lEEESJ_SK_NS4_8TiledMMAINS4_8MMA_AtomIJNS4_20SM100_MMA_F16BF16_SSISJ_SJ_fLi64ELi256ELNS4_4UMMA5MajorE0ELSP_0ELNSO_7ScaleInE0ELSQ_0EEEEEENS4_6LayoutINS5_IJSB_SB_SB_EEENS5_IJNSA_ILi0EEESV_SV_EEEEENS5_IJNS4_10UnderscoreESY_SY_EEEEENS4_23SM90_TMA_LOAD_MULTICASTENS4_14ComposedLayoutINS4_7SwizzleILi2ELi4ELi3EEENS4_18smem_ptr_flag_bitsILi16EEENST_INS5_IJNSA_ILi8EEESH_EEENS5_IJSH_SB_EEEEEEEvNS4_8identityENS4_13SM90_TMA_LOADES1B_vS1C_EENS_8epilogue10collective18CollectiveEpilogueINS1F_23Sm100TmaWarpSpecializedILi4ELi2ELi32ELb1ELb0EEEJSI_NS5_IJNST_ISF_SB_EES1K_EEESJ_SK_SJ_SK_NS1F_6fusion15FusionCallbacksIS1J_NS1M_17LinearCombinationISJ_fSJ_fLNS_15FloatRoundStyleE2EEESI_S1L_JEEENS4_5SM1004TMEM4LOAD26SM100_TMEM_LOAD_16dp256b8xES1D_NS12_INS13_ILi3ELi4ELi3EEES16_NST_INS5_IJS17_SF_EEENS5_IJSF_SB_EEEEEEENS4_17SM75_U32x4_LDSM_NENS4_14SM90_TMA_STOREES20_NS4_17SM90_U32x4_STSM_NENS4_39AutoVectorizingCopyWithAssumedAlignmentILi128EEEEEEvvEEEEvNT_6ParamsE) ;  /* 0xffffff5c02a47950 */ /* 0x000fea0003c3ffff */
.L_x_182:
[----:B------:R-:W-:-:S00]  /*a170*/  BRA `(.L_x_182) ;  /* 0xfffffffc00fc7947 */ /* 0x000fc0000383ffff */
[----:B------:R-:W-:-:S00]  /*a180*/  NOP ;  /* 0x0000000000007918 */ /* 0x000fc00000000000 */
[----:B------:R-:W-:-:S00]  /*a190*/  NOP ;  /* 0x0000000000007918 */ /* 0x000fc00000000000 */
[----:B------:R-:W-:-:S00]  /*a1a0*/  NOP ;  /* 0x0000000000007918 */ /* 0x000fc00000000000 */
[----:B------:R-:W-:-:S00]  /*a1b0*/  NOP ;  /* 0x0000000000007918 */ /* 0x000fc00000000000 */
[----:B------:R-:W-:-:S00]  /*a1c0*/  NOP ;  /* 0x0000000000007918 */ /* 0x000fc00000000000 */
[----:B------:R-:W-:-:S00]  /*a1d0*/  NOP ;  /* 0x0000000000007918 */ /* 0x000fc00000000000 */
[----:B------:R-:W-:-:S00]  /*a1e0*/  NOP ;  /* 0x0000000000007918 */ /* 0x000fc00000000000 */
[----:B------:R-:W-:-:S00]  /*a1f0*/  NOP ;  /* 0x0000000000007918 */ /* 0x000fc00000000000 */
.L_x_183:


//--------------------- .nv.global.init           --------------------------
	.section	.nv.global.init,"aw",@progbits
.nv.global.init:
	.type		$str$27,@object
	.size		$str$27,($str$28 - $str$27)
$str$27:
        /*0000*/ 	.byte	0x28, 0x61, 0x64, 0x64, 0x72, 0x65, 0x73, 0x73, 0x20, 0x26, 0x20, 0x6d, 0x61, 0x73, 0x6b, 0x29
        /*0010*/ 	.byte	0x20, 0x3d, 0x3d, 0x20, 0x30, 0x00
	.type		$str$28,@object
	.size		$str$28,($str$26 - $str$28)
$str$28:
        /*0016*/ 	.byte	0x2f, 0x74, 0x6d, 0x70, 0x2f, 0x63, 0x75, 0x74, 0x6c, 0x61, 0x73, 0x73, 0x5f, 0x73, 0x77, 0x65
        /*0026*/ 	.byte	0x65, 0x70, 0x5f, 0x73, 0x72, 0x63, 0x2f, 0x69, 0x6e, 0x63, 0x6c, 0x75, 0x64, 0x65, 0x2f, 0x63
        /*0036*/ 	.byte	0x75, 0x74, 0x65, 0x2f, 0x70, 0x6f, 0x69, 0x6e, 0x74, 0x65, 0x72, 0x5f, 0x66, 0x6c, 0x61, 0x67
        /*0046*/ 	.byte	0x67, 0x65, 0x64, 0x2e, 0x68, 0x70, 0x70, 0x00
	.type		$str$26,@object
	.size		$str$26,($str$25 - $str$26)
$str$26:
        /*004e*/ 	.byte	0x2f, 0x74, 0x6d, 0x70, 0x2f, 0x63, 0x75, 0x74, 0x6c, 0x61, 0x73, 0x73, 0x5f, 0x73, 0x77, 0x65
        /*005e*/ 	.byte	0x65, 0x70, 0x5f, 0x73, 0x72, 0x63, 0x2f, 0x69, 0x6e, 0x63, 0x6c, 0x75, 0x64, 0x65, 0x2f, 0x63
        /*006e*/ 	.byte	0x75, 0x74, 0x65, 0x2f, 0x61, 0x74, 0x6f, 0x6d, 0x2f, 0x63, 0x6f, 0x70, 0x79, 0x5f, 0x74, 0x72
        /*007e*/ 	.byte	0x61, 0x69, 0x74, 0x73, 0x5f, 0x73, 0x6d, 0x31, 0x30, 0x30, 0x2e, 0x68, 0x70, 0x70, 0x00
	.type		$str$25,@object
	.size		$str$25,(__unnamed_1 - $str$25)
$str$25:
        /*008d*/ 	.byte	0x28, 0x28, 0x75, 0x69, 0x6e, 0x74, 0x33, 0x32, 0x5f, 0x74, 0x28, 0x74, 0x68, 0x72, 0x65, 0x61
        /*009d*/ 	.byte	0x64, 0x49, 0x64, 0x78, 0x2e, 0x78, 0x29, 0x20, 0x2f, 0x20, 0x33, 0x32, 0x29, 0x20, 0x25, 0x20
        /*00ad*/ 	.byte	0x34, 0x29, 0x20, 0x3d, 0x3d, 0x20, 0x28, 0x28, 0x28, 0x74, 0x6d, 0x65, 0x6d, 0x5f, 0x61, 0x64
        /*00bd*/ 	.byte	0x64, 0x72, 0x20, 0x3e, 0x3e, 0x20, 0x31, 0x36, 0x29, 0x20, 0x2f, 0x20, 0x33, 0x32, 0x29, 0x20
        /*00cd*/ 	.byte	0x25, 0x20, 0x34, 0x29, 0x00
	.type		__unnamed_1,@object
	.size		__unnamed_1,(__unnamed_2 - __unnamed_1)
__unnamed_1:
        /*00d2*/ 	.byte	0x61, 0x75, 0x74, 0x6f, 0x20, 0x63, 0x75, 0x74, 0x65, 0x3a, 0x3a, 0x61, 0x73, 0x5f, 0x70, 0x6f
        /* <DEDUP_REMOVED lines=24> */
        /*0262*/ 	.byte	0x3e, 0x3e, 0x3e, 0x5d, 0x00
	.type		__unnamed_2,@object
	.size		__unnamed_2,(.L_2 - __unnamed_2)
__unnamed_2:
        /* <DEDUP_REMOVED lines=46> */
        /*0547*/ 	.byte	0x75, 0x74, 0x65, 0x3a, 0x3a, 0x43, 0x3c, 0x30, 0x3e, 0x3e, 0x3e, 0x3e, 0x5d, 0x00
.L_2:


//--------------------- .nv.shared._ZN7cutlass13device_kernelINS_4gemm6kernel13GemmUniversalIN4cute5tupleIJiiiiEEENS1_10collective13CollectiveMmaINS1_35MainloopSm100TmaUmmaWarpSpecializedILi4ELi2ELi4ENS5_IJNS4_1CILi1EEENSA_ILi2EEESB_EEEEENS5_IJNSA_ILi64EEENSA_ILi256EEENSA_ILi32EEEEEENS_6half_tENS5_IJlSB_lEEESJ_SK_NS4_8TiledMMAINS4_8MMA_AtomIJNS4_20SM100_MMA_F16BF16_SSISJ_SJ_fLi64ELi256ELNS4_4UMMA5MajorE0ELSP_0ELNSO_7ScaleInE0ELSQ_0EEEEEENS4_6LayoutINS5_IJSB_SB_SB_EEENS5_IJNSA_ILi0EEESV_SV_EEEEENS5_IJNS4_10UnderscoreESY_SY_EEEEENS4_23SM90_TMA_LOAD_MULTICASTENS4_14ComposedLayoutINS4_7SwizzleILi2ELi4ELi3EEENS4_18smem_ptr_flag_bitsILi16EEENST_INS5_IJNSA_ILi8EEESH_EEENS5_IJSH_SB_EEEEEEEvNS4_8identityENS4_13SM90_TMA_LOADES1B_vS1C_EENS_8epilogue10collective18CollectiveEpilogueINS1F_23Sm100TmaWarpSpecializedILi4ELi2ELi32ELb1ELb0EEEJSI_NS5_IJNST_ISF_SB_EES1K_EEESJ_SK_SJ_SK_NS1F_6fusion15FusionCallbacksIS1J_NS1M_17LinearCombinationISJ_fSJ_fLNS_15FloatRoundStyleE2EEESI_S1L_JEEENS4_5SM1004TMEM4LOAD26SM100_TMEM_LOAD_16dp256b8xES1D_NS12_INS13_ILi3ELi4ELi3EEES16_NST_INS5_IJS17_SF_EEENS5_IJSF_SB_EEEEEEENS4_17SM75_U32x4_LDSM_NENS4_14SM90_TMA_STOREES20_NS4_17SM90_U32x4_STSM_NENS4_39AutoVectorizingCopyWithAssumedAlignmentILi128EEEEEEvvEEEEvNT_6ParamsE --------------------------
	.section	.nv.shared._ZN7cutlass13device_kernelINS_4gemm6kernel13GemmUniversalIN4cute5tupleIJiiiiEEENS1_10collective13CollectiveMmaINS1_35MainloopSm100TmaUmmaWarpSpecializedILi4ELi2ELi4ENS5_IJNS4_1CILi1EEENSA_ILi2EEESB_EEEEENS5_IJNSA_ILi64EEENSA_ILi256EEENSA_ILi32EEEEEENS_6half_tENS5_IJlSB_lEEESJ_SK_NS4_8TiledMMAINS4_8MMA_AtomIJNS4_20SM100_MMA_F16BF16_SSISJ_SJ_fLi64ELi256ELNS4_4UMMA5MajorE0ELSP_0ELNSO_7ScaleInE0ELSQ_0EEEEEENS4_6LayoutINS5_IJSB_SB_SB_EEENS5_IJNSA_ILi0EEESV_SV_EEEEENS5_IJNS4_10UnderscoreESY_SY_EEEEENS4_23SM90_TMA_LOAD_MULTICASTENS4_14ComposedLayoutINS4_7SwizzleILi2ELi4ELi3EEENS4_18smem_ptr_flag_bitsILi16EEENST_INS5_IJNSA_ILi8EEESH_EEENS5_IJSH_SB_EEEEEEEvNS4_8identityENS4_13SM90_TMA_LOADES1B_vS1C_EENS_8epilogue10collective18CollectiveEpilogueINS1F_23Sm100TmaWarpSpecializedILi4ELi2ELi32ELb1ELb0EEEJSI_NS5_IJNST_ISF_SB_EES1K_EEESJ_SK_SJ_SK_NS1F_6fusion15FusionCallbacksIS1J_NS1M_17LinearCombinationISJ_fSJ_fLNS_15FloatRoundStyleE2EEESI_S1L_JEEENS4_5SM1004TMEM4LOAD26SM100_TMEM_LOAD_16dp256b8xES1D_NS12_INS13_ILi3ELi4ELi3EEES16_NST_INS5_IJS17_SF_EEENS5_IJSF_SB_EEEEEEENS4_17SM75_U32x4_LDSM_NENS4_14SM90_TMA_STOREES20_NS4_17SM90_U32x4_STSM_NENS4_39AutoVectorizingCopyWithAssumedAlignmentILi128EEEEEEvvEEEEvNT_6ParamsE,"aw",@nobits
	.sectionflags	@""
	.align	16
	.zero		1024


//--------------------- .nv.shared.reserved.0     --------------------------
	.section	.nv.shared.reserved.0,"aw",@nobits
	.weak		__nv_reservedSMEM_offset_0_alias
	.size		__nv_reservedSMEM_offset_0_alias, 0, 64
	.other		__nv_reservedSMEM_offset_0_alias,@"STO_CUDA_RESERVED_SHARED STV_DEFAULT"
__nv_reservedSMEM_offset_0_alias:
	.zero		0
.nv.shared.reserved.0:
	.zero		64
	.weak		__nv_reservedSMEM_tcgen05_partition
	.type		__nv_reservedSMEM_tcgen05_partition,@object
	.size		__nv_reservedSMEM_tcgen05_partition,(.L_0 - __nv_reservedSMEM_tcgen05_partition)
__nv_reservedSMEM_tcgen05_partition:
	.zero		32
.L_0:


//--------------------- .nv.global                --------------------------
	.section	.nv.global,"aw",@nobits
.nv.global:
	.type		_ZN39_INTERNAL_1dda3649_4_k_cu_3f0dc4a4_65094cute1_E,@object
	.size		_ZN39_INTERNAL_1dda3649_4_k_cu_3f0dc4a4_65094cute1_E,(_ZN39_INTERNAL_1dda3649_4_k_cu_3f0dc4a4_65094cuda3std3__45__cpo6cbeginE - _ZN39_INTERNAL_1dda3649_4_k_cu_3f0dc4a4_65094cute1_E)
_ZN39_INTERNAL_1dda3649_4_k_cu_3f0dc4a4_65094cute1_E:
	.zero		1
	.type		_ZN39_INTERNAL_1dda3649_4_k_cu_3f0dc4a4_65094cuda3std3__45__cpo6cbeginE,@object
	.size		_ZN39_INTERNAL_1dda3649_4_k_cu_3f0dc4a4_65094cuda3std3__45__cpo6cbeginE,(_ZN39_INTERNAL_1dda3649_4_k_cu_3f0dc4a4_65094cuda3std3__48in_placeE - _ZN39_INTERNAL_1dda3649_4_k_cu_3f0dc4a4_65094cuda3std3__45__cpo6cbeginE)
_ZN39_INTERNAL_1dda3649_4_k_cu_3f0dc4a4_65094cuda3std3__45__cpo6cbeginE:
	.zero		1
	.type		_ZN39_INTERNAL_1dda3649_4_k_cu_3f0dc4a4_65094cuda3std3__48in_placeE,@object
	.size		_ZN39_INTERNAL_1dda3649_4_k_cu_3f0dc4a4_65094cuda3std3__48in_placeE,(_ZN39_INTERNAL_1dda3649_4_k_cu_3f0dc4a4_65094cuda3std6ranges3__45__cpo9iter_moveE - _ZN39_INTERNAL_1dda3649_4_k_cu_3f0dc4a4_65094cuda3std3__48in_placeE)
_ZN39_INTERNAL_1dda3649_4_k_cu_3f0dc4a4_65094cuda3std3__48in_placeE:
	.zero		1
	.type		_ZN39_INTERNAL_1dda3649_4_k_cu_3f0dc4a4_65094cuda3std6ranges3__45__cpo9iter_moveE,@object
	.size		_ZN39_INTERNAL_1dda3649_4_k_cu_3f0dc4a4_65094cuda3std6ranges3__45__cpo9iter_moveE,(_ZN39_INTERNAL_1dda3649_4_k_cu_3f0dc4a4_65094cuda3std3__45__cpo5beginE - _ZN39_INTERNAL_1dda3649_4_k_cu_3f0dc4a4_65094cuda3std6ranges3__45__cpo9iter_moveE)
_ZN39_INTERNAL_1dda3649_4_k_cu_3f0dc4a4_65094cuda3std6ranges3__45__cpo9iter_moveE:
	.zero		1
	.type		_ZN39_INTERNAL_1dda3649_4_k_cu_3f0dc4a4_65094cuda3std3__45__cpo5beginE,@object
	.size		_ZN39_INTERNAL_1dda3649_4_k_cu_3f0dc4a4_65094cuda3std3__45__cpo5beginE,(_ZN39_INTERNAL_1dda3649_4_k_cu_3f0dc4a4_65094cuda3std3__441_GLOBAL__N__1dda3649_4_k_cu_3f0dc4a4_65096ignoreE - _ZN39_INTERNAL_1dda3649_4_k_cu_3f0dc4a4_65094cuda3std3__45__cpo5beginE)
_ZN39_INTERNAL_1dda3649_4_k_cu_3f0dc4a4_65094cuda3std3__45__cpo5beginE:
	.zero		1
	.type		_ZN39_INTERNAL_1dda3649_4_k_cu_3f0dc4a4_65094cuda3std3__441_GLOBAL__N__1dda3649_4_k_cu_3f0dc4a4_65096ignoreE,@object
	.size		_ZN39_INTERNAL_1dda3649_4_k_cu_3f0dc4a4_65094cuda3std3__441_GLOBAL__N__1dda3649_4_k_cu_3f0dc4a4_65096ignoreE,(_ZN39_INTERNAL_1dda3649_4_k_cu_3f0dc4a4_65094cute7productE - _ZN39_INTERNAL_1dda3649_4_k_cu_3f0dc4a4_65094cuda3std3__441_GLOBAL__N__1dda3649_4_k_cu_3f0dc4a4_65096ignoreE)
_ZN39_INTERNAL_1dda3649_4_k_cu_3f0dc4a4_65094cuda3std3__441_GLOBAL__N__1dda3649_4_k_cu_3f0dc4a4_65096ignoreE:
	.zero		1
	.type		_ZN39_INTERNAL_1dda3649_4_k_cu_3f0dc4a4_65094cute7productE,@object
	.size		_ZN39_INTERNAL_1dda3649_4_k_cu_3f0dc4a4_65094cute7productE,(_ZN39_INTERNAL_1dda3649_4_k_cu_3f0dc4a4_65094cuda3std3__45__cpo3endE - _ZN39_INTERNAL_1dda3649_4_k_cu_3f0dc4a4_65094cute7productE)
_ZN39_INTERNAL_1dda3649_4_k_cu_3f0dc4a4_65094cute7productE:
	.zero		1
	.type		_ZN39_INTERNAL_1dda3649_4_k_cu_3f0dc4a4_65094cuda3std3__45__cpo3endE,@object
	.size		_ZN39_INTERNAL_1dda3649_4_k_cu_3f0dc4a4_65094cuda3std3__45__cpo3endE,(_ZN39_INTERNAL_1dda3649_4_k_cu_3f0dc4a4_65094cuda3std3__419piecewise_constructE - _ZN39_INTERNAL_1dda3649_4_k_cu_3f0dc4a4_65094cuda3std3__45__cpo3endE)
_ZN39_INTERNAL_1dda3649_4_k_cu_3f0dc4a4_65094cuda3std3__45__cpo3endE:
	.zero		1
	.type		_ZN39_INTERNAL_1dda3649_4_k_cu_3f0dc4a4_65094cuda3std3__419piecewise_constructE,@object
	.size		_ZN39_INTERNAL_1dda3649_4_k_cu_3f0dc4a4_65094cuda3std3__419piecewise_constructE,(_ZN39_INTERNAL_1dda3649_4_k_cu_3f0dc4a4_65094cuda3std3__45__cpo4cendE - _ZN39_INTERNAL_1dda3649_4_k_cu_3f0dc4a4_65094cuda3std3__419piecewise_constructE)
_ZN39_INTERNAL_1dda3649_4_k_cu_3f0dc4a4_65094cuda3std3__419piecewise_constructE:
	.zero		1
	.type		_ZN39_INTERNAL_1dda3649_4_k_cu_3f0dc4a4_65094cuda3std3__45__cpo4cendE,@object
	.size		_ZN39_INTERNAL_1dda3649_4_k_cu_3f0dc4a4_65094cuda3std3__45__cpo4cendE,(_ZN39_INTERNAL_1dda3649_4_k_cu_3f0dc4a4_65094cuda3std6ranges3__45__cpo4swapE - _ZN39_INTERNAL_1dda3649_4_k_cu_3f0dc4a4_65094cuda3std3__45__cpo4cendE)
_ZN39_INTERNAL_1dda3649_4_k_cu_3f0dc4a4_65094cuda3std3__45__cpo4cendE:
	.zero		1
	.type		_ZN39_INTERNAL_1dda3649_4_k_cu_3f0dc4a4_65094cuda3std6ranges3__45__cpo4swapE,@object
	.size		_ZN39_INTERNAL_1dda3649_4_k_cu_3f0dc4a4_65094cuda3std6ranges3__45__cpo4swapE,(.L_10 - _ZN39_INTERNAL_1dda3649_4_k_cu_3f0dc4a4_65094cuda3std6ranges3__45__cpo4swapE)
_ZN39_INTERNAL_1dda3649_4_k_cu_3f0dc4a4_65094cuda3std6ranges3__45__cpo4swapE:
	.zero		1
.L_10:


//--------------------- .nv.constant0._ZN7cutlass13device_kernelINS_4gemm6kernel13GemmUniversalIN4cute5tupleIJiiiiEEENS1_10collective13CollectiveMmaINS1_35MainloopSm100TmaUmmaWarpSpecializedILi4ELi2ELi4ENS5_IJNS4_1CILi1EEENSA_ILi2EEESB_EEEEENS5_IJNSA_ILi64EEENSA_ILi256EEENSA_ILi32EEEEEENS_6half_tENS5_IJlSB_lEEESJ_SK_NS4_8TiledMMAINS4_8MMA_AtomIJNS4_20SM100_MMA_F16BF16_SSISJ_SJ_fLi64ELi256ELNS4_4UMMA5MajorE0ELSP_0ELNSO_7ScaleInE0ELSQ_0EEEEEENS4_6LayoutINS5_IJSB_SB_SB_EEENS5_IJNSA_ILi0EEESV_SV_EEEEENS5_IJNS4_10UnderscoreESY_SY_EEEEENS4_23SM90_TMA_LOAD_MULTICASTENS4_14ComposedLayoutINS4_7SwizzleILi2ELi4ELi3EEENS4_18smem_ptr_flag_bitsILi16EEENST_INS5_IJNSA_ILi8EEESH_EEENS5_IJSH_SB_EEEEEEEvNS4_8identityENS4_13SM90_TMA_LOADES1B_vS1C_EENS_8epilogue10collective18CollectiveEpilogueINS1F_23Sm100TmaWarpSpecializedILi4ELi2ELi32ELb1ELb0EEEJSI_NS5_IJNST_ISF_SB_EES1K_EEESJ_SK_SJ_SK_NS1F_6fusion15FusionCallbacksIS1J_NS1M_17LinearCombinationISJ_fSJ_fLNS_15FloatRoundStyleE2EEESI_S1L_JEEENS4_5SM1004TMEM4LOAD26SM100_TMEM_LOAD_16dp256b8xES1D_NS12_INS13_ILi3ELi4ELi3EEES16_NST_INS5_IJS17_SF_EEENS5_IJSF_SB_EEEEEEENS4_17SM75_U32x4_LDSM_NENS4_14SM90_TMA_STOREES20_NS4_17SM90_U32x4_STSM_NENS4_39AutoVectorizingCopyWithAssumedAlignmentILi128EEEEEEvvEEEEvNT_6ParamsE --------------------------
	.section	.nv.constant0._ZN7cutlass13device_kernelINS_4gemm6kernel13GemmUniversalIN4cute5tupleIJiiiiEEENS1_10collective13CollectiveMmaINS1_35MainloopSm100TmaUmmaWarpSpecializedILi4ELi2ELi4ENS5_IJNS4_1CILi1EEENSA_ILi2EEESB_EEEEENS5_IJNSA_ILi64EEENSA_ILi256EEENSA_ILi32EEEEEENS_6half_tENS5_IJlSB_lEEESJ_SK_NS4_8TiledMMAINS4_8MMA_AtomIJNS4_20SM100_MMA_F16BF16_SSISJ_SJ_fLi64ELi256ELNS4_4UMMA5MajorE0ELSP_0ELNSO_7ScaleInE0ELSQ_0EEEEEENS4_6LayoutINS5_IJSB_SB_SB_EEENS5_IJNSA_ILi0EEESV_SV_EEEEENS5_IJNS4_10UnderscoreESY_SY_EEEEENS4_23SM90_TMA_LOAD_MULTICASTENS4_14ComposedLayoutINS4_7SwizzleILi2ELi4ELi3EEENS4_18smem_ptr_flag_bitsILi16EEENST_INS5_IJNSA_ILi8EEESH_EEENS5_IJSH_SB_EEEEEEEvNS4_8identityENS4_13SM90_TMA_LOADES1B_vS1C_EENS_8epilogue10collective18CollectiveEpilogueINS1F_23Sm100TmaWarpSpecializedILi4ELi2ELi32ELb1ELb0EEEJSI_NS5_IJNST_ISF_SB_EES1K_EEESJ_SK_SJ_SK_NS1F_6fusion15FusionCallbacksIS1J_NS1M_17LinearCombinationISJ_fSJ_fLNS_15FloatRoundStyleE2EEESI_S1L_JEEENS4_5SM1004TMEM4LOAD26SM100_TMEM_LOAD_16dp256b8xES1D_NS12_INS13_ILi3ELi4ELi3EEES16_NST_INS5_IJS17_SF_EEENS5_IJSF_SB_EEEEEEENS4_17SM75_U32x4_LDSM_NENS4_14SM90_TMA_STOREES20_NS4_17SM90_U32x4_STSM_NENS4_39AutoVectorizingCopyWithAssumedAlignmentILi128EEEEEEvvEEEEvNT_6ParamsE,"a",@progbits
	.sectionflags	@""
	.align	4
.nv.constant0._ZN7cutlass13device_kernelINS_4gemm6kernel13GemmUniversalIN4cute5tupleIJiiiiEEENS1_10collective13CollectiveMmaINS1_35MainloopSm100TmaUmmaWarpSpecializedILi4ELi2ELi4ENS5_IJNS4_1CILi1EEENSA_ILi2EEESB_EEEEENS5_IJNSA_ILi64EEENSA_ILi256EEENSA_ILi32EEEEEENS_6half_tENS5_IJlSB_lEEESJ_SK_NS4_8TiledMMAINS4_8MMA_AtomIJNS4_20SM100_MMA_F16BF16_SSISJ_SJ_fLi64ELi256ELNS4_4UMMA5MajorE0ELSP_0ELNSO_7ScaleInE0ELSQ_0EEEEEENS4_6LayoutINS5_IJSB_SB_SB_EEENS5_IJNSA_ILi0EEESV_SV_EEEEENS5_IJNS4_10UnderscoreESY_SY_EEEEENS4_23SM90_TMA_LOAD_MULTICASTENS4_14ComposedLayoutINS4_7SwizzleILi2ELi4ELi3EEENS4_18smem_ptr_flag_bitsILi16EEENST_INS5_IJNSA_ILi8EEESH_EEENS5_IJSH_SB_EEEEEEEvNS4_8identityENS4_13SM90_TMA_LOADES1B_vS1C_EENS_8epilogue10collective18CollectiveEpilogueINS1F_23Sm100TmaWarpSpecializedILi4ELi2ELi32ELb1ELb0EEEJSI_NS5_IJNST_ISF_SB_EES1K_EEESJ_SK_SJ_SK_NS1F_6fusion15FusionCallbacksIS1J_NS1M_17LinearCombinationISJ_fSJ_fLNS_15FloatRoundStyleE2EEESI_S1L_JEEENS4_5SM1004TMEM4LOAD26SM100_TMEM_LOAD_16dp256b8xES1D_NS12_INS13_ILi3ELi4ELi3EEES16_NST_INS5_IJS17_SF_EEENS5_IJSF_SB_EEEEEEENS4_17SM75_U32x4_LDSM_NENS4_14SM90_TMA_STOREES20_NS4_17SM90_U32x4_STSM_NENS4_39AutoVectorizingCopyWithAssumedAlignmentILi128EEEEEEvvEEEEvNT_6ParamsE:
	.zero		2944


//--------------------- SYMBOLS --------------------------

	.type		.nv.reservedSmem.offset0,@object
	.size		.nv.reservedSmem.offset0,0x4
	.type		.nv.reservedSmem.cap,@object
	.size		.nv.reservedSmem.cap,0x4
	.type		__assertfail,@function
